//
// Generated by NVIDIA NVVM Compiler
//
// Compiler Build ID: CL-36424714
// Cuda compilation tools, release 13.0, V13.0.88
// Based on NVVM 20.0.0
//

.version 9.0
.target sm_100
.address_size 64

	// .globl	_Z14softmax_kernelPiS_i

.visible .entry _Z14softmax_kernelPiS_i(
	.param .u64 .ptr .align 1 _Z14softmax_kernelPiS_i_param_0,
	.param .u64 .ptr .align 1 _Z14softmax_kernelPiS_i_param_1,
	.param .u32 _Z14softmax_kernelPiS_i_param_2
)
{
	.reg .pred 	%p<28>;
	.reg .b32 	%r<317>;
	.reg .b32 	%f<174>;
	.reg .b64 	%rd<48>;

	ld.param.u64 	%rd21, [_Z14softmax_kernelPiS_i_param_0];
	ld.param.u64 	%rd22, [_Z14softmax_kernelPiS_i_param_1];
	ld.param.u32 	%r71, [_Z14softmax_kernelPiS_i_param_2];
	cvta.to.global.u64 	%rd1, %rd22;
	cvta.to.global.u64 	%rd2, %rd21;
	ld.global.u32 	%r296, [%rd2];
	setp.lt.s32 	%p1, %r71, 2;
	@%p1 bra 	$L__BB0_14;
	add.s32 	%r2, %r71, -1;
	add.s32 	%r74, %r71, -2;
	and.b32  	%r3, %r2, 15;
	setp.lt.u32 	%p2, %r74, 15;
	mov.b32 	%r289, 1;
	@%p2 bra 	$L__BB0_5;
	and.b32  	%r76, %r2, -16;
	neg.s32 	%r298, %r76;
	add.s64 	%rd43, %rd2, 32;
	mov.b32 	%r297, 0;
$L__BB0_3:
	.pragma "nounroll";
	ld.global.u32 	%r77, [%rd43+-28];
	max.s32 	%r78, %r77, %r296;
	ld.global.u32 	%r79, [%rd43+-24];
	max.s32 	%r80, %r79, %r78;
	ld.global.u32 	%r81, [%rd43+-20];
	max.s32 	%r82, %r81, %r80;
	ld.global.u32 	%r83, [%rd43+-16];
	max.s32 	%r84, %r83, %r82;
	ld.global.u32 	%r85, [%rd43+-12];
	max.s32 	%r86, %r85, %r84;
	ld.global.u32 	%r87, [%rd43+-8];
	max.s32 	%r88, %r87, %r86;
	ld.global.u32 	%r89, [%rd43+-4];
	max.s32 	%r90, %r89, %r88;
	ld.global.u32 	%r91, [%rd43];
	max.s32 	%r92, %r91, %r90;
	ld.global.u32 	%r93, [%rd43+4];
	max.s32 	%r94, %r93, %r92;
	ld.global.u32 	%r95, [%rd43+8];
	max.s32 	%r96, %r95, %r94;
	ld.global.u32 	%r97, [%rd43+12];
	max.s32 	%r98, %r97, %r96;
	ld.global.u32 	%r99, [%rd43+16];
	max.s32 	%r100, %r99, %r98;
	ld.global.u32 	%r101, [%rd43+20];
	max.s32 	%r102, %r101, %r100;
	ld.global.u32 	%r103, [%rd43+24];
	max.s32 	%r104, %r103, %r102;
	ld.global.u32 	%r105, [%rd43+28];
	max.s32 	%r106, %r105, %r104;
	ld.global.u32 	%r107, [%rd43+32];
	max.s32 	%r296, %r107, %r106;
	add.s32 	%r298, %r298, 16;
	add.s32 	%r297, %r297, 16;
	add.s64 	%rd43, %rd43, 64;
	setp.eq.s32 	%p3, %r298, 0;
	@%p3 bra 	$L__BB0_4;
	bra.uni 	$L__BB0_3;
$L__BB0_4:
	add.s32 	%r289, %r297, 1;
$L__BB0_5:
	setp.eq.s32 	%p4, %r3, 0;
	@%p4 bra 	$L__BB0_14;
	and.b32  	%r9, %r2, 7;
	setp.lt.u32 	%p5, %r3, 8;
	@%p5 bra 	$L__BB0_8;
	mul.wide.u32 	%rd23, %r289, 4;
	add.s64 	%rd24, %rd2, %rd23;
	ld.global.u32 	%r109, [%rd24];
	max.s32 	%r110, %r109, %r296;
	ld.global.u32 	%r111, [%rd24+4];
	max.s32 	%r112, %r111, %r110;
	ld.global.u32 	%r113, [%rd24+8];
	max.s32 	%r114, %r113, %r112;
	ld.global.u32 	%r115, [%rd24+12];
	max.s32 	%r116, %r115, %r114;
	ld.global.u32 	%r117, [%rd24+16];
	max.s32 	%r118, %r117, %r116;
	ld.global.u32 	%r119, [%rd24+20];
	max.s32 	%r120, %r119, %r118;
	ld.global.u32 	%r121, [%rd24+24];
	max.s32 	%r122, %r121, %r120;
	ld.global.u32 	%r123, [%rd24+28];
	max.s32 	%r296, %r123, %r122;
	add.s32 	%r289, %r289, 8;
$L__BB0_8:
	setp.eq.s32 	%p6, %r9, 0;
	@%p6 bra 	$L__BB0_14;
	and.b32  	%r15, %r2, 3;
	setp.lt.u32 	%p7, %r9, 4;
	@%p7 bra 	$L__BB0_11;
	mul.wide.u32 	%rd25, %r289, 4;
	add.s64 	%rd26, %rd2, %rd25;
	ld.global.u32 	%r125, [%rd26];
	max.s32 	%r126, %r125, %r296;
	ld.global.u32 	%r127, [%rd26+4];
	max.s32 	%r128, %r127, %r126;
	ld.global.u32 	%r129, [%rd26+8];
	max.s32 	%r130, %r129, %r128;
	ld.global.u32 	%r131, [%rd26+12];
	max.s32 	%r296, %r131, %r130;
	add.s32 	%r289, %r289, 4;
$L__BB0_11:
	setp.eq.s32 	%p8, %r15, 0;
	@%p8 bra 	$L__BB0_14;
	mul.wide.u32 	%rd27, %r289, 4;
	add.s64 	%rd42, %rd2, %rd27;
	neg.s32 	%r294, %r15;
$L__BB0_13:
	.pragma "nounroll";
	ld.global.u32 	%r132, [%rd42];
	max.s32 	%r296, %r132, %r296;
	add.s64 	%rd42, %rd42, 4;
	add.s32 	%r294, %r294, 1;
	setp.ne.s32 	%p9, %r294, 0;
	@%p9 bra 	$L__BB0_13;
$L__BB0_14:
	setp.lt.s32 	%p10, %r71, 1;
	mov.b32 	%r309, 0;
	@%p10 bra 	$L__BB0_26;
	and.b32  	%r27, %r71, 7;
	setp.lt.u32 	%p11, %r71, 8;
	mov.b32 	%r301, 0;
	mov.u32 	%r309, %r301;
	@%p11 bra 	$L__BB0_18;
	and.b32  	%r301, %r71, 2147483640;
	neg.s32 	%r310, %r301;
	add.s64 	%rd45, %rd2, 16;
	add.s64 	%rd44, %rd1, 16;
	mov.b32 	%r309, 0;
$L__BB0_17:
	.pragma "nounroll";
	ld.global.u32 	%r137, [%rd45+-16];
	sub.s32 	%r138, %r137, %r296;
	cvt.rn.f32.s32 	%f1, %r138;
	fma.rn.f32 	%f2, %f1, 0f3BBB989D, 0f3F000000;
	cvt.sat.f32.f32 	%f3, %f2;
	mov.f32 	%f4, 0f4B400001;
	mov.f32 	%f5, 0f437C0000;
	fma.rm.f32 	%f6, %f3, %f5, %f4;
	add.f32 	%f7, %f6, 0fCB40007F;
	neg.f32 	%f8, %f7;
	fma.rn.f32 	%f9, %f1, 0f3FB8AA3B, %f8;
	fma.rn.f32 	%f10, %f1, 0f32A57060, %f9;
	mov.b32 	%r139, %f6;
	shl.b32 	%r140, %r139, 23;
	mov.b32 	%f11, %r140;
	ex2.approx.ftz.f32 	%f12, %f10;
	mul.f32 	%f13, %f12, %f11;
	cvt.rzi.s32.f32 	%r141, %f13;
	st.global.u32 	[%rd44+-16], %r141;
	add.s32 	%r142, %r141, %r309;
	ld.global.u32 	%r143, [%rd45+-12];
	sub.s32 	%r144, %r143, %r296;
	cvt.rn.f32.s32 	%f14, %r144;
	fma.rn.f32 	%f15, %f14, 0f3BBB989D, 0f3F000000;
	cvt.sat.f32.f32 	%f16, %f15;
	fma.rm.f32 	%f17, %f16, %f5, %f4;
	add.f32 	%f18, %f17, 0fCB40007F;
	neg.f32 	%f19, %f18;
	fma.rn.f32 	%f20, %f14, 0f3FB8AA3B, %f19;
	fma.rn.f32 	%f21, %f14, 0f32A57060, %f20;
	mov.b32 	%r145, %f17;
	shl.b32 	%r146, %r145, 23;
	mov.b32 	%f22, %r146;
	ex2.approx.ftz.f32 	%f23, %f21;
	mul.f32 	%f24, %f23, %f22;
	cvt.rzi.s32.f32 	%r147, %f24;
	st.global.u32 	[%rd44+-12], %r147;
	add.s32 	%r148, %r147, %r142;
	ld.global.u32 	%r149, [%rd45+-8];
	sub.s32 	%r150, %r149, %r296;
	cvt.rn.f32.s32 	%f25, %r150;
	fma.rn.f32 	%f26, %f25, 0f3BBB989D, 0f3F000000;
	cvt.sat.f32.f32 	%f27, %f26;
	fma.rm.f32 	%f28, %f27, %f5, %f4;
	add.f32 	%f29, %f28, 0fCB40007F;
	neg.f32 	%f30, %f29;
	fma.rn.f32 	%f31, %f25, 0f3FB8AA3B, %f30;
	fma.rn.f32 	%f32, %f25, 0f32A57060, %f31;
	mov.b32 	%r151, %f28;
	shl.b32 	%r152, %r151, 23;
	mov.b32 	%f33, %r152;
	ex2.approx.ftz.f32 	%f34, %f32;
	mul.f32 	%f35, %f34, %f33;
	cvt.rzi.s32.f32 	%r153, %f35;
	st.global.u32 	[%rd44+-8], %r153;
	add.s32 	%r154, %r153, %r148;
	ld.global.u32 	%r155, [%rd45+-4];
	sub.s32 	%r156, %r155, %r296;
	cvt.rn.f32.s32 	%f36, %r156;
	fma.rn.f32 	%f37, %f36, 0f3BBB989D, 0f3F000000;
	cvt.sat.f32.f32 	%f38, %f37;
	fma.rm.f32 	%f39, %f38, %f5, %f4;
	add.f32 	%f40, %f39, 0fCB40007F;
	neg.f32 	%f41, %f40;
	fma.rn.f32 	%f42, %f36, 0f3FB8AA3B, %f41;
	fma.rn.f32 	%f43, %f36, 0f32A57060, %f42;
	mov.b32 	%r157, %f39;
	shl.b32 	%r158, %r157, 23;
	mov.b32 	%f44, %r158;
	ex2.approx.ftz.f32 	%f45, %f43;
	mul.f32 	%f46, %f45, %f44;
	cvt.rzi.s32.f32 	%r159, %f46;
	st.global.u32 	[%rd44+-4], %r159;
	add.s32 	%r160, %r159, %r154;
	ld.global.u32 	%r161, [%rd45];
	sub.s32 	%r162, %r161, %r296;
	cvt.rn.f32.s32 	%f47, %r162;
	fma.rn.f32 	%f48, %f47, 0f3BBB989D, 0f3F000000;
	cvt.sat.f32.f32 	%f49, %f48;
	fma.rm.f32 	%f50, %f49, %f5, %f4;
	add.f32 	%f51, %f50, 0fCB40007F;
	neg.f32 	%f52, %f51;
	fma.rn.f32 	%f53, %f47, 0f3FB8AA3B, %f52;
	fma.rn.f32 	%f54, %f47, 0f32A57060, %f53;
	mov.b32 	%r163, %f50;
	shl.b32 	%r164, %r163, 23;
	mov.b32 	%f55, %r164;
	ex2.approx.ftz.f32 	%f56, %f54;
	mul.f32 	%f57, %f56, %f55;
	cvt.rzi.s32.f32 	%r165, %f57;
	st.global.u32 	[%rd44], %r165;
	add.s32 	%r166, %r165, %r160;
	ld.global.u32 	%r167, [%rd45+4];
	sub.s32 	%r168, %r167, %r296;
	cvt.rn.f32.s32 	%f58, %r168;
	fma.rn.f32 	%f59, %f58, 0f3BBB989D, 0f3F000000;
	cvt.sat.f32.f32 	%f60, %f59;
	fma.rm.f32 	%f61, %f60, %f5, %f4;
	add.f32 	%f62, %f61, 0fCB40007F;
	neg.f32 	%f63, %f62;
	fma.rn.f32 	%f64, %f58, 0f3FB8AA3B, %f63;
	fma.rn.f32 	%f65, %f58, 0f32A57060, %f64;
	mov.b32 	%r169, %f61;
	shl.b32 	%r170, %r169, 23;
	mov.b32 	%f66, %r170;
	ex2.approx.ftz.f32 	%f67, %f65;
	mul.f32 	%f68, %f67, %f66;
	cvt.rzi.s32.f32 	%r171, %f68;
	st.global.u32 	[%rd44+4], %r171;
	add.s32 	%r172, %r171, %r166;
	ld.global.u32 	%r173, [%rd45+8];
	sub.s32 	%r174, %r173, %r296;
	cvt.rn.f32.s32 	%f69, %r174;
	fma.rn.f32 	%f70, %f69, 0f3BBB989D, 0f3F000000;
	cvt.sat.f32.f32 	%f71, %f70;
	fma.rm.f32 	%f72, %f71, %f5, %f4;
	add.f32 	%f73, %f72, 0fCB40007F;
	neg.f32 	%f74, %f73;
	fma.rn.f32 	%f75, %f69, 0f3FB8AA3B, %f74;
	fma.rn.f32 	%f76, %f69, 0f32A57060, %f75;
	mov.b32 	%r175, %f72;
	shl.b32 	%r176, %r175, 23;
	mov.b32 	%f77, %r176;
	ex2.approx.ftz.f32 	%f78, %f76;
	mul.f32 	%f79, %f78, %f77;
	cvt.rzi.s32.f32 	%r177, %f79;
	st.global.u32 	[%rd44+8], %r177;
	add.s32 	%r178, %r177, %r172;
	ld.global.u32 	%r179, [%rd45+12];
	sub.s32 	%r180, %r179, %r296;
	cvt.rn.f32.s32 	%f80, %r180;
	fma.rn.f32 	%f81, %f80, 0f3BBB989D, 0f3F000000;
	cvt.sat.f32.f32 	%f82, %f81;
	fma.rm.f32 	%f83, %f82, %f5, %f4;
	add.f32 	%f84, %f83, 0fCB40007F;
	neg.f32 	%f85, %f84;
	fma.rn.f32 	%f86, %f80, 0f3FB8AA3B, %f85;
	fma.rn.f32 	%f87, %f80, 0f32A57060, %f86;
	mov.b32 	%r181, %f83;
	shl.b32 	%r182, %r181, 23;
	mov.b32 	%f88, %r182;
	ex2.approx.ftz.f32 	%f89, %f87;
	mul.f32 	%f90, %f89, %f88;
	cvt.rzi.s32.f32 	%r183, %f90;
	st.global.u32 	[%rd44+12], %r183;
	add.s32 	%r309, %r183, %r178;
	add.s32 	%r310, %r310, 8;
	add.s64 	%rd45, %rd45, 32;
	add.s64 	%rd44, %rd44, 32;
	setp.eq.s32 	%p12, %r310, 0;
	@%p12 bra 	$L__BB0_18;
	bra.uni 	$L__BB0_17;
$L__BB0_18:
	setp.eq.s32 	%p13, %r27, 0;
	@%p13 bra 	$L__BB0_26;
	and.b32  	%r39, %r71, 3;
	setp.lt.u32 	%p14, %r27, 4;
	@%p14 bra 	$L__BB0_21;
	mul.wide.u32 	%rd28, %r301, 4;
	add.s64 	%rd29, %rd2, %rd28;
	ld.global.u32 	%r185, [%rd29];
	sub.s32 	%r186, %r185, %r296;
	cvt.rn.f32.s32 	%f91, %r186;
	fma.rn.f32 	%f92, %f91, 0f3BBB989D, 0f3F000000;
	cvt.sat.f32.f32 	%f93, %f92;
	mov.f32 	%f94, 0f4B400001;
	mov.f32 	%f95, 0f437C0000;
	fma.rm.f32 	%f96, %f93, %f95, %f94;
	add.f32 	%f97, %f96, 0fCB40007F;
	neg.f32 	%f98, %f97;
	fma.rn.f32 	%f99, %f91, 0f3FB8AA3B, %f98;
	fma.rn.f32 	%f100, %f91, 0f32A57060, %f99;
	mov.b32 	%r187, %f96;
	shl.b32 	%r188, %r187, 23;
	mov.b32 	%f101, %r188;
	ex2.approx.ftz.f32 	%f102, %f100;
	mul.f32 	%f103, %f102, %f101;
	cvt.rzi.s32.f32 	%r189, %f103;
	add.s64 	%rd30, %rd1, %rd28;
	st.global.u32 	[%rd30], %r189;
	add.s32 	%r190, %r189, %r309;
	ld.global.u32 	%r191, [%rd29+4];
	sub.s32 	%r192, %r191, %r296;
	cvt.rn.f32.s32 	%f104, %r192;
	fma.rn.f32 	%f105, %f104, 0f3BBB989D, 0f3F000000;
	cvt.sat.f32.f32 	%f106, %f105;
	fma.rm.f32 	%f107, %f106, %f95, %f94;
	add.f32 	%f108, %f107, 0fCB40007F;
	neg.f32 	%f109, %f108;
	fma.rn.f32 	%f110, %f104, 0f3FB8AA3B, %f109;
	fma.rn.f32 	%f111, %f104, 0f32A57060, %f110;
	mov.b32 	%r193, %f107;
	shl.b32 	%r194, %r193, 23;
	mov.b32 	%f112, %r194;
	ex2.approx.ftz.f32 	%f113, %f111;
	mul.f32 	%f114, %f113, %f112;
	cvt.rzi.s32.f32 	%r195, %f114;
	st.global.u32 	[%rd30+4], %r195;
	add.s32 	%r196, %r195, %r190;
	ld.global.u32 	%r197, [%rd29+8];
	sub.s32 	%r198, %r197, %r296;
	cvt.rn.f32.s32 	%f115, %r198;
	fma.rn.f32 	%f116, %f115, 0f3BBB989D, 0f3F000000;
	cvt.sat.f32.f32 	%f117, %f116;
	fma.rm.f32 	%f118, %f117, %f95, %f94;
	add.f32 	%f119, %f118, 0fCB40007F;
	neg.f32 	%f120, %f119;
	fma.rn.f32 	%f121, %f115, 0f3FB8AA3B, %f120;
	fma.rn.f32 	%f122, %f115, 0f32A57060, %f121;
	mov.b32 	%r199, %f118;
	shl.b32 	%r200, %r199, 23;
	mov.b32 	%f123, %r200;
	ex2.approx.ftz.f32 	%f124, %f122;
	mul.f32 	%f125, %f124, %f123;
	cvt.rzi.s32.f32 	%r201, %f125;
	st.global.u32 	[%rd30+8], %r201;
	add.s32 	%r202, %r201, %r196;
	ld.global.u32 	%r203, [%rd29+12];
	sub.s32 	%r204, %r203, %r296;
	cvt.rn.f32.s32 	%f126, %r204;
	fma.rn.f32 	%f127, %f126, 0f3BBB989D, 0f3F000000;
	cvt.sat.f32.f32 	%f128, %f127;
	fma.rm.f32 	%f129, %f128, %f95, %f94;
	add.f32 	%f130, %f129, 0fCB40007F;
	neg.f32 	%f131, %f130;
	fma.rn.f32 	%f132, %f126, 0f3FB8AA3B, %f131;
	fma.rn.f32 	%f133, %f126, 0f32A57060, %f132;
	mov.b32 	%r205, %f129;
	shl.b32 	%r206, %r205, 23;
	mov.b32 	%f134, %r206;
	ex2.approx.ftz.f32 	%f135, %f133;
	mul.f32 	%f136, %f135, %f134;
	cvt.rzi.s32.f32 	%r207, %f136;
	st.global.u32 	[%rd30+12], %r207;
	add.s32 	%r309, %r207, %r202;
	add.s32 	%r301, %r301, 4;
$L__BB0_21:
	setp.eq.s32 	%p15, %r39, 0;
	@%p15 bra 	$L__BB0_26;
	setp.eq.s32 	%p16, %r39, 1;
	@%p16 bra 	$L__BB0_24;
	mul.wide.u32 	%rd31, %r301, 4;
	add.s64 	%rd32, %rd2, %rd31;
	ld.global.u32 	%r209, [%rd32];
	sub.s32 	%r210, %r209, %r296;
	cvt.rn.f32.s32 	%f137, %r210;
	fma.rn.f32 	%f138, %f137, 0f3BBB989D, 0f3F000000;
	cvt.sat.f32.f32 	%f139, %f138;
	mov.f32 	%f140, 0f4B400001;
	mov.f32 	%f141, 0f437C0000;
	fma.rm.f32 	%f142, %f139, %f141, %f140;
	add.f32 	%f143, %f142, 0fCB40007F;
	neg.f32 	%f144, %f143;
	fma.rn.f32 	%f145, %f137, 0f3FB8AA3B, %f144;
	fma.rn.f32 	%f146, %f137, 0f32A57060, %f145;
	mov.b32 	%r211, %f142;
	shl.b32 	%r212, %r211, 23;
	mov.b32 	%f147, %r212;
	ex2.approx.ftz.f32 	%f148, %f146;
	mul.f32 	%f149, %f148, %f147;
	cvt.rzi.s32.f32 	%r213, %f149;
	add.s64 	%rd33, %rd1, %rd31;
	st.global.u32 	[%rd33], %r213;
	add.s32 	%r214, %r213, %r309;
	ld.global.u32 	%r215, [%rd32+4];
	sub.s32 	%r216, %r215, %r296;
	cvt.rn.f32.s32 	%f150, %r216;
	fma.rn.f32 	%f151, %f150, 0f3BBB989D, 0f3F000000;
	cvt.sat.f32.f32 	%f152, %f151;
	fma.rm.f32 	%f153, %f152, %f141, %f140;
	add.f32 	%f154, %f153, 0fCB40007F;
	neg.f32 	%f155, %f154;
	fma.rn.f32 	%f156, %f150, 0f3FB8AA3B, %f155;
	fma.rn.f32 	%f157, %f150, 0f32A57060, %f156;
	mov.b32 	%r217, %f153;
	shl.b32 	%r218, %r217, 23;
	mov.b32 	%f158, %r218;
	ex2.approx.ftz.f32 	%f159, %f157;
	mul.f32 	%f160, %f159, %f158;
	cvt.rzi.s32.f32 	%r219, %f160;
	st.global.u32 	[%rd33+4], %r219;
	add.s32 	%r309, %r219, %r214;
	add.s32 	%r301, %r301, 2;
$L__BB0_24:
	and.b32  	%r220, %r71, 1;
	setp.eq.b32 	%p17, %r220, 1;
	not.pred 	%p18, %p17;
	@%p18 bra 	$L__BB0_26;
	mul.wide.u32 	%rd34, %r301, 4;
	add.s64 	%rd35, %rd2, %rd34;
	ld.global.u32 	%r221, [%rd35];
	sub.s32 	%r222, %r221, %r296;
	cvt.rn.f32.s32 	%f161, %r222;
	fma.rn.f32 	%f162, %f161, 0f3BBB989D, 0f3F000000;
	cvt.sat.f32.f32 	%f163, %f162;
	mov.f32 	%f164, 0f4B400001;
	mov.f32 	%f165, 0f437C0000;
	fma.rm.f32 	%f166, %f163, %f165, %f164;
	add.f32 	%f167, %f166, 0fCB40007F;
	neg.f32 	%f168, %f167;
	fma.rn.f32 	%f169, %f161, 0f3FB8AA3B, %f168;
	fma.rn.f32 	%f170, %f161, 0f32A57060, %f169;
	mov.b32 	%r223, %f166;
	shl.b32 	%r224, %r223, 23;
	mov.b32 	%f171, %r224;
	ex2.approx.ftz.f32 	%f172, %f170;
	mul.f32 	%f173, %f172, %f171;
	cvt.rzi.s32.f32 	%r225, %f173;
	add.s64 	%rd36, %rd1, %rd34;
	st.global.u32 	[%rd36], %r225;
	add.s32 	%r309, %r225, %r309;
$L__BB0_26:
	setp.lt.s32 	%p19, %r71, 1;
	@%p19 bra 	$L__BB0_39;
	and.b32  	%r52, %r71, 15;
	setp.lt.u32 	%p20, %r71, 16;
	mov.b32 	%r313, 0;
	@%p20 bra 	$L__BB0_30;
	and.b32  	%r313, %r71, 2147483632;
	neg.s32 	%r312, %r313;
	add.s64 	%rd46, %rd1, 32;
$L__BB0_29:
	.pragma "nounroll";
	ld.global.u32 	%r227, [%rd46+-32];
	div.s32 	%r228, %r227, %r309;
	st.global.u32 	[%rd46+-32], %r228;
	ld.global.u32 	%r229, [%rd46+-28];
	div.s32 	%r230, %r229, %r309;
	st.global.u32 	[%rd46+-28], %r230;
	ld.global.u32 	%r231, [%rd46+-24];
	div.s32 	%r232, %r231, %r309;
	st.global.u32 	[%rd46+-24], %r232;
	ld.global.u32 	%r233, [%rd46+-20];
	div.s32 	%r234, %r233, %r309;
	st.global.u32 	[%rd46+-20], %r234;
	ld.global.u32 	%r235, [%rd46+-16];
	div.s32 	%r236, %r235, %r309;
	st.global.u32 	[%rd46+-16], %r236;
	ld.global.u32 	%r237, [%rd46+-12];
	div.s32 	%r238, %r237, %r309;
	st.global.u32 	[%rd46+-12], %r238;
	ld.global.u32 	%r239, [%rd46+-8];
	div.s32 	%r240, %r239, %r309;
	st.global.u32 	[%rd46+-8], %r240;
	ld.global.u32 	%r241, [%rd46+-4];
	div.s32 	%r242, %r241, %r309;
	st.global.u32 	[%rd46+-4], %r242;
	ld.global.u32 	%r243, [%rd46];
	div.s32 	%r244, %r243, %r309;
	st.global.u32 	[%rd46], %r244;
	ld.global.u32 	%r245, [%rd46+4];
	div.s32 	%r246, %r245, %r309;
	st.global.u32 	[%rd46+4], %r246;
	ld.global.u32 	%r247, [%rd46+8];
	div.s32 	%r248, %r247, %r309;
	st.global.u32 	[%rd46+8], %r248;
	ld.global.u32 	%r249, [%rd46+12];
	div.s32 	%r250, %r249, %r309;
	st.global.u32 	[%rd46+12], %r250;
	ld.global.u32 	%r251, [%rd46+16];
	div.s32 	%r252, %r251, %r309;
	st.global.u32 	[%rd46+16], %r252;
	ld.global.u32 	%r253, [%rd46+20];
	div.s32 	%r254, %r253, %r309;
	st.global.u32 	[%rd46+20], %r254;
	ld.global.u32 	%r255, [%rd46+24];
	div.s32 	%r256, %r255, %r309;
	st.global.u32 	[%rd46+24], %r256;
	ld.global.u32 	%r257, [%rd46+28];
	div.s32 	%r258, %r257, %r309;
	st.global.u32 	[%rd46+28], %r258;
	add.s32 	%r312, %r312, 16;
	add.s64 	%rd46, %rd46, 64;
	setp.ne.s32 	%p21, %r312, 0;
	@%p21 bra 	$L__BB0_29;
$L__BB0_30:
	setp.eq.s32 	%p22, %r52, 0;
	@%p22 bra 	$L__BB0_39;
	and.b32  	%r62, %r71, 7;
	setp.lt.u32 	%p23, %r52, 8;
	@%p23 bra 	$L__BB0_33;
	mul.wide.u32 	%rd37, %r313, 4;
	add.s64 	%rd38, %rd1, %rd37;
	ld.global.u32 	%r259, [%rd38];
	div.s32 	%r260, %r259, %r309;
	st.global.u32 	[%rd38], %r260;
	ld.global.u32 	%r261, [%rd38+4];
	div.s32 	%r262, %r261, %r309;
	st.global.u32 	[%rd38+4], %r262;
	ld.global.u32 	%r263, [%rd38+8];
	div.s32 	%r264, %r263, %r309;
	st.global.u32 	[%rd38+8], %r264;
	ld.global.u32 	%r265, [%rd38+12];
	div.s32 	%r266, %r265, %r309;
	st.global.u32 	[%rd38+12], %r266;
	ld.global.u32 	%r267, [%rd38+16];
	div.s32 	%r268, %r267, %r309;
	st.global.u32 	[%rd38+16], %r268;
	ld.global.u32 	%r269, [%rd38+20];
	div.s32 	%r270, %r269, %r309;
	st.global.u32 	[%rd38+20], %r270;
	ld.global.u32 	%r271, [%rd38+24];
	div.s32 	%r272, %r271, %r309;
	st.global.u32 	[%rd38+24], %r272;
	ld.global.u32 	%r273, [%rd38+28];
	div.s32 	%r274, %r273, %r309;
	st.global.u32 	[%rd38+28], %r274;
	add.s32 	%r313, %r313, 8;
$L__BB0_33:
	setp.eq.s32 	%p24, %r62, 0;
	@%p24 bra 	$L__BB0_39;
	and.b32  	%r65, %r71, 3;
	setp.lt.u32 	%p25, %r62, 4;
	@%p25 bra 	$L__BB0_36;
	mul.wide.u32 	%rd39, %r313, 4;
	add.s64 	%rd40, %rd1, %rd39;
	ld.global.u32 	%r275, [%rd40];
	div.s32 	%r276, %r275, %r309;
	st.global.u32 	[%rd40], %r276;
	ld.global.u32 	%r277, [%rd40+4];
	div.s32 	%r278, %r277, %r309;
	st.global.u32 	[%rd40+4], %r278;
	ld.global.u32 	%r279, [%rd40+8];
	div.s32 	%r280, %r279, %r309;
	st.global.u32 	[%rd40+8], %r280;
	ld.global.u32 	%r281, [%rd40+12];
	div.s32 	%r282, %r281, %r309;
	st.global.u32 	[%rd40+12], %r282;
	add.s32 	%r313, %r313, 4;
$L__BB0_36:
	setp.eq.s32 	%p26, %r65, 0;
	@%p26 bra 	$L__BB0_39;
	mul.wide.u32 	%rd41, %r313, 4;
	add.s64 	%rd47, %rd1, %rd41;
	neg.s32 	%r316, %r65;
$L__BB0_38:
	.pragma "nounroll";
	ld.global.u32 	%r283, [%rd47];
	div.s32 	%r284, %r283, %r309;
	st.global.u32 	[%rd47], %r284;
	add.s64 	%rd47, %rd47, 4;
	add.s32 	%r316, %r316, 1;
	setp.ne.s32 	%p27, %r316, 0;
	@%p27 bra 	$L__BB0_38;
$L__BB0_39:
	ret;

}
	// .globl	_Z20cuda_matrix_multiplyPiS_S_iii
.visible .entry _Z20cuda_matrix_multiplyPiS_S_iii(
	.param .u64 .ptr .align 1 _Z20cuda_matrix_multiplyPiS_S_iii_param_0,
	.param .u64 .ptr .align 1 _Z20cuda_matrix_multiplyPiS_S_iii_param_1,
	.param .u64 .ptr .align 1 _Z20cuda_matrix_multiplyPiS_S_iii_param_2,
	.param .u32 _Z20cuda_matrix_multiplyPiS_S_iii_param_3,
	.param .u32 _Z20cuda_matrix_multiplyPiS_S_iii_param_4,
	.param .u32 _Z20cuda_matrix_multiplyPiS_S_iii_param_5
)
{


	ret;

}


// ===== COMPILED SASS (sm_100) =====

	.target	sm_100

	.elftype	@"ET_EXEC"


//--------------------- .note.nv.tkinfo           --------------------------
	.section	.note.nv.tkinfo,"",@"SHT_NOTE"
	.sectionflags	@"SHF_NOTE_NV_TKINFO"
	.tkinfo
        /*0018*/ 	.word	0x00000002
        /*0030*/ 	.string	""
        /*0030*/ 	.string	"ptxas"
        /*0030*/ 	.string	"Cuda compilation tools, release 13.0, V13.0.88"
        /*0030*/ 	.string	"Build cuda_13.0.r13.0/compiler.36424714_0"
        /*0030*/ 	.string	"-arch sm_100 -m 64 "



//--------------------- .note.nv.cuinfo           --------------------------
	.section	.note.nv.cuinfo,"",@"SHT_NOTE"
	.sectionflags	@"SHF_NOTE_NV_CUINFO"
        /*0018*/ 	.short	0x0002
        /*001a*/ 	.short	0x0064
        /*001c*/ 	.short	0x0082
	.zero		2


//--------------------- .nv.info                  --------------------------
	.section	.nv.info,"",@"SHT_CUDA_INFO"
	.align	4


	//----- nvinfo : EIATTR_REGCOUNT
	.align		4
        /*0000*/ 	.byte	0x04, 0x2f
        /*0002*/ 	.short	(.L_1 - .L_0)
	.align		4
.L_0:
        /*0004*/ 	.word	index@(_Z14softmax_kernelPiS_i)
        /*0008*/ 	.word	0x00000020


	//----- nvinfo : EIATTR_FRAME_SIZE
	.align		4
.L_1:
        /*000c*/ 	.byte	0x04, 0x11
        /*000e*/ 	.short	(.L_3 - .L_2)
	.align		4
.L_2:
        /*0010*/ 	.word	index@(_Z14softmax_kernelPiS_i)
        /*0014*/ 	.word	0x00000000


	//----- nvinfo : EIATTR_REGCOUNT
	.align		4
.L_3:
        /*0018*/ 	.byte	0x04, 0x2f
        /*001a*/ 	.short	(.L_5 - .L_4)
	.align		4
.L_4:
        /*001c*/ 	.word	index@(_Z20cuda_matrix_multiplyPiS_S_iii)
        /*0020*/ 	.word	0x00000004


	//----- nvinfo : EIATTR_FRAME_SIZE
	.align		4
.L_5:
        /*0024*/ 	.byte	0x04, 0x11
        /*0026*/ 	.short	(.L_7 - .L_6)
	.align		4
.L_6:
        /*0028*/ 	.word	index@(_Z20cuda_matrix_multiplyPiS_S_iii)
        /*002c*/ 	.word	0x00000000


	//----- nvinfo : EIATTR_MIN_STACK_SIZE
	.align		4
.L_7:
        /*0030*/ 	.byte	0x04, 0x12
        /*0032*/ 	.short	(.L_9 - .L_8)
	.align		4
.L_8:
        /*0034*/ 	.word	index@(_Z20cuda_matrix_multiplyPiS_S_iii)
        /*0038*/ 	.word	0x00000000


	//----- nvinfo : EIATTR_MIN_STACK_SIZE
	.align		4
.L_9:
        /*003c*/ 	.byte	0x04, 0x12
        /*003e*/ 	.short	(.L_11 - .L_10)
	.align		4
.L_10:
        /*0040*/ 	.word	index@(_Z14softmax_kernelPiS_i)
        /*0044*/ 	.word	0x00000000
.L_11:


//--------------------- .nv.compat                --------------------------
	.section	.nv.compat,"",@"SHT_CUDA_COMPAT_INFO"
	.align	4
        /*0000*/ 	.byte	0x02, 0x09, 0x00, 0x00, 0x02, 0x02, 0x01, 0x00, 0x02, 0x05, 0x05, 0x00, 0x03, 0x07, 0x01, 0x01
        /*0010*/ 	.byte	0x02, 0x03, 0x00, 0x00, 0x02, 0x06, 0x01, 0x00, 0x04, 0x0b, 0x08, 0x00, 0x09, 0x00, 0x00, 0x00
        /*0020*/ 	.byte	0x00, 0x00, 0x00, 0x00


//--------------------- .nv.info._Z20cuda_matrix_multiplyPiS_S_iii --------------------------
	.section	.nv.info._Z20cuda_matrix_multiplyPiS_S_iii,"",@"SHT_CUDA_INFO"
	.sectionflags	@""
	.align	4


	//----- nvinfo : EIATTR_CUDA_API_VERSION
	.align		4
        /*0000*/ 	.byte	0x04, 0x37
        /*0002*/ 	.short	(.L_13 - .L_12)
.L_12:
        /*0004*/ 	.word	0x00000082


	//----- nvinfo : EIATTR_KPARAM_INFO
	.align		4
.L_13:
        /*0008*/ 	.byte	0x04, 0x17
        /*000a*/ 	.short	(.L_15 - .L_14)
.L_14:
        /*000c*/ 	.word	0x00000000
        /*0010*/ 	.short	0x0005
        /*0012*/ 	.short	0x0020
        /*0014*/ 	.byte	0x00, 0xf0, 0x11, 0x00


	//----- nvinfo : EIATTR_KPARAM_INFO
	.align		4
.L_15:
        /*0018*/ 	.byte	0x04, 0x17
        /*001a*/ 	.short	(.L_17 - .L_16)
.L_16:
        /*001c*/ 	.word	0x00000000
        /*0020*/ 	.short	0x0004
        /*0022*/ 	.short	0x001c
        /*0024*/ 	.byte	0x00, 0xf0, 0x11, 0x00


	//----- nvinfo : EIATTR_KPARAM_INFO
	.align		4
.L_17:
        /*0028*/ 	.byte	0x04, 0x17
        /*002a*/ 	.short	(.L_19 - .L_18)
.L_18:
        /*002c*/ 	.word	0x00000000
        /*0030*/ 	.short	0x0003
        /*0032*/ 	.short	0x0018
        /*0034*/ 	.byte	0x00, 0xf0, 0x11, 0x00


	//----- nvinfo : EIATTR_KPARAM_INFO
	.align		4
.L_19:
        /*0038*/ 	.byte	0x04, 0x17
        /*003a*/ 	.short	(.L_21 - .L_20)
.L_20:
        /*003c*/ 	.word	0x00000000
        /*0040*/ 	.short	0x0002
        /*0042*/ 	.short	0x0010
        /*0044*/ 	.byte	0x00, 0xf5, 0x21, 0x00


	//----- nvinfo : EIATTR_KPARAM_INFO
	.align		4
.L_21:
        /*0048*/ 	.byte	0x04, 0x17
        /*004a*/ 	.short	(.L_23 - .L_22)
.L_22:
        /*004c*/ 	.word	0x00000000
        /*0050*/ 	.short	0x0001
        /*0052*/ 	.short	0x0008
        /*0054*/ 	.byte	0x00, 0xf5, 0x21, 0x00


	//----- nvinfo : EIATTR_KPARAM_INFO
	.align		4
.L_23:
        /*0058*/ 	.byte	0x04, 0x17
        /*005a*/ 	.short	(.L_25 - .L_24)
.L_24:
        /*005c*/ 	.word	0x00000000
        /*0060*/ 	.short	0x0000
        /*0062*/ 	.short	0x0000
        /*0064*/ 	.byte	0x00, 0xf5, 0x21, 0x00


	//----- nvinfo : EIATTR_SPARSE_MMA_MASK
	.align		4
.L_25:
        /*0068*/ 	.byte	0x03, 0x50
        /*006a*/ 	.short	0x0000


	//----- nvinfo : EIATTR_MAXREG_COUNT
	.align		4
        /*006c*/ 	.byte	0x03, 0x1b
        /*006e*/ 	.short	0x00ff


	//----- nvinfo : EIATTR_MERCURY_ISA_VERSION
	.align		4
        /*0070*/ 	.byte	0x03, 0x5f
        /*0072*/ 	.short	0x0101


	//----- nvinfo : EIATTR_VRC_CTA_INIT_COUNT
	.align		4
        /*0074*/ 	.byte	0x02, 0x4a
	.zero		1
	.zero		1


	//----- nvinfo : EIATTR_EXIT_INSTR_OFFSETS
	.align		4
        /*0078*/ 	.byte	0x04, 0x1c
        /*007a*/ 	.short	(.L_27 - .L_26)


	//   ....[0]....
.L_26:
        /*007c*/ 	.word	0x00000010


	//----- nvinfo : EIATTR_CBANK_PARAM_SIZE
	.align		4
.L_27:
        /*0080*/ 	.byte	0x03, 0x19
        /*0082*/ 	.short	0x0024


	//----- nvinfo : EIATTR_PARAM_CBANK
	.align		4
        /*0084*/ 	.byte	0x04, 0x0a
        /*0086*/ 	.short	(.L_29 - .L_28)
	.align		4
.L_28:
        /*0088*/ 	.word	index@(.nv.constant0._Z20cuda_matrix_multiplyPiS_S_iii)
        /*008c*/ 	.short	0x0380
        /*008e*/ 	.short	0x0024


	//----- nvinfo : EIATTR_SW_WAR
	.align		4
.L_29:
        /*0090*/ 	.byte	0x04, 0x36
        /*0092*/ 	.short	(.L_31 - .L_30)
.L_30:
        /*0094*/ 	.word	0x00000008
.L_31:


//--------------------- .nv.info._Z14softmax_kernelPiS_i --------------------------
	.section	.nv.info._Z14softmax_kernelPiS_i,"",@"SHT_CUDA_INFO"
	.sectionflags	@""
	.align	4


	//----- nvinfo : EIATTR_CUDA_API_VERSION
	.align		4
        /*0000*/ 	.byte	0x04, 0x37
        /*0002*/ 	.short	(.L_33 - .L_32)
.L_32:
        /*0004*/ 	.word	0x00000082


	//----- nvinfo : EIATTR_KPARAM_INFO
	.align		4
.L_33:
        /*0008*/ 	.byte	0x04, 0x17
        /*000a*/ 	.short	(.L_35 - .L_34)
.L_34:
        /*000c*/ 	.word	0x00000000
        /*0010*/ 	.short	0x0002
        /*0012*/ 	.short	0x0010
        /*0014*/ 	.byte	0x00, 0xf0, 0x11, 0x00


	//----- nvinfo : EIATTR_KPARAM_INFO
	.align		4
.L_35:
        /*0018*/ 	.byte	0x04, 0x17
        /*001a*/ 	.short	(.L_37 - .L_36)
.L_36:
        /*001c*/ 	.word	0x00000000
        /*0020*/ 	.short	0x0001
        /*0022*/ 	.short	0x0008
        /*0024*/ 	.byte	0x00, 0xf5, 0x21, 0x00


	//----- nvinfo : EIATTR_KPARAM_INFO
	.align		4
.L_37:
        /*0028*/ 	.byte	0x04, 0x17
        /*002a*/ 	.short	(.L_39 - .L_38)
.L_38:
        /*002c*/ 	.word	0x00000000
        /*0030*/ 	.short	0x0000
        /*0032*/ 	.short	0x0000
        /*0034*/ 	.byte	0x00, 0xf5, 0x21, 0x00


	//----- nvinfo : EIATTR_SPARSE_MMA_MASK
	.align		4
.L_39:
        /*0038*/ 	.byte	0x03, 0x50
        /*003a*/ 	.short	0x0000


	//----- nvinfo : EIATTR_MAXREG_COUNT
	.align		4
        /*003c*/ 	.byte	0x03, 0x1b
        /*003e*/ 	.short	0x00ff


	//----- nvinfo : EIATTR_MERCURY_ISA_VERSION
	.align		4
        /*0040*/ 	.byte	0x03, 0x5f
        /*0042*/ 	.short	0x0101


	//----- nvinfo : EIATTR_VRC_CTA_INIT_COUNT
	.align		4
        /*0044*/ 	.byte	0x02, 0x4a
	.zero		1
	.zero		1


	//----- nvinfo : EIATTR_EXIT_INSTR_OFFSETS
	.align		4
        /*0048*/ 	.byte	0x04, 0x1c
        /*004a*/ 	.short	(.L_41 - .L_40)


	//   ....[0]....
.L_40:
        /*004c*/ 	.word	0x000016f0


	//   ....[1]....
        /*0050*/ 	.word	0x00002830


	//   ....[2]....
        /*0054*/ 	.word	0x000030d0


	//   ....[3]....
        /*0058*/ 	.word	0x000035b0


	//   ....[4]....
        /*005c*/ 	.word	0x00003820


	//----- nvinfo : EIATTR_CBANK_PARAM_SIZE
	.align		4
.L_41:
        /*0060*/ 	.byte	0x03, 0x19
        /*0062*/ 	.short	0x0014


	//----- nvinfo : EIATTR_PARAM_CBANK
	.align		4
        /*0064*/ 	.byte	0x04, 0x0a
        /*0066*/ 	.short	(.L_43 - .L_42)
	.align		4
.L_42:
        /*0068*/ 	.word	index@(.nv.constant0._Z14softmax_kernelPiS_i)
        /*006c*/ 	.short	0x0380
        /*006e*/ 	.short	0x0014


	//----- nvinfo : EIATTR_SW_WAR
	.align		4
.L_43:
        /*0070*/ 	.byte	0x04, 0x36
        /*0072*/ 	.short	(.L_45 - .L_44)
.L_44:
        /*0074*/ 	.word	0x00000008
.L_45:


//--------------------- .nv.callgraph             --------------------------
	.section	.nv.callgraph,"",@"SHT_CUDA_CALLGRAPH"
	.align	4
	.sectionentsize	8
	.align		4
        /*0000*/ 	.word	0x00000000
	.align		4
        /*0004*/ 	.word	0xffffffff
	.align		4
        /*0008*/ 	.word	0x00000000
	.align		4
        /*000c*/ 	.word	0xfffffffe
	.align		4
        /*0010*/ 	.word	0x00000000
	.align		4
        /*0014*/ 	.word	0xfffffffd
	.align		4
        /*0018*/ 	.word	0x00000000
	.align		4
        /*001c*/ 	.word	0xfffffffc


//--------------------- .text._Z20cuda_matrix_multiplyPiS_S_iii --------------------------
	.section	.text._Z20cuda_matrix_multiplyPiS_S_iii,"ax",@progbits
	.align	128
        .global         _Z20cuda_matrix_multiplyPiS_S_iii
        .type           _Z20cuda_matrix_multiplyPiS_S_iii,@function
        .size           _Z20cuda_matrix_multiplyPiS_S_iii,(.L_x_18 - _Z20cuda_matrix_multiplyPiS_S_iii)
        .other          _Z20cuda_matrix_multiplyPiS_S_iii,@"STO_CUDA_ENTRY STV_DEFAULT"
_Z20cuda_matrix_multiplyPiS_S_iii:
.text._Z20cuda_matrix_multiplyPiS_S_iii:
[----:B------:R-:W-:Y:S01]  /*0000*/  LDC R1, c[0x0][0x37c] ;  /* 0x0000df00ff017b82 */ /* 0x000fe20000000800 */
[----:B------:R-:W-:Y:S05]  /*0010*/  EXIT ;  /* 0x000000000000794d */ /* 0x000fea0003800000 */
.L_x_0:
[----:B------:R-:W-:-:S00]  /*0020*/  BRA `(.L_x_0) ;  /* 0xfffffffc00fc7947 */ /* 0x000fc0000383ffff */
[----:B------:R-:W-:-:S00]  /*0030*/  NOP ;  /* 0x0000000000007918 */ /* 0x000fc00000000000 */
        /* <DEDUP_REMOVED lines=12> */
.L_x_18:


//--------------------- .text._Z14softmax_kernelPiS_i --------------------------
	.section	.text._Z14softmax_kernelPiS_i,"ax",@progbits
	.align	128
        .global         _Z14softmax_kernelPiS_i
        .type           _Z14softmax_kernelPiS_i,@function
        .size           _Z14softmax_kernelPiS_i,(.L_x_19 - _Z14softmax_kernelPiS_i)
        .other          _Z14softmax_kernelPiS_i,@"STO_CUDA_ENTRY STV_DEFAULT"
_Z14softmax_kernelPiS_i:
.text._Z14softmax_kernelPiS_i:
[----:B------:R-:W-:Y:S08]  /*0000*/  LDC R1, c[0x0][0x37c] ;  /* 0x0000df00ff017b82 */ /* 0x000ff00000000800 */
[----:B------:R-:W0:Y:S01]  /*0010*/  LDC R8, c[0x0][0x390] ;  /* 0x0000e400ff087b82 */ /* 0x000e220000000800 */
[----:B------:R-:W1:Y:S07]  /*0020*/  LDCU.64 UR12, c[0x0][0x358] ;  /* 0x00006b00ff0c77ac */ /* 0x000e6e0008000a00 */
[----:B------:R-:W1:Y:S01]  /*0030*/  LDC.64 R6, c[0x0][0x380] ;  /* 0x0000e000ff067b82 */ /* 0x000e620000000a00 */
[----:B0-----:R-:W-:Y:S01]  /*0040*/  ISETP.GE.AND P0, PT, R8, 0x2, PT ;  /* 0x000000020800780c */ /* 0x001fe20003f06270 */
[----:B-1----:R0:W5:-:S12]  /*0050*/  LDG.E R6, desc[UR12][R6.64] ;  /* 0x0000000c06067981 */ /* 0x002158000c1e1900 */
[----:B------:R-:W-:Y:S05]  /*0060*/  @!P0 BRA `(.L_x_1) ;  /* 0x0000000400788947 */ /* 0x000fea0003800000 */
[----:B------:R-:W-:Y:S02]  /*0070*/  VIADD R0, R8, 0xfffffffe ;  /* 0xfffffffe08007836 */ /* 0x000fe40000000000 */
[----:B------:R-:W-:-:S03]  /*0080*/  IMAD.MOV.U32 R4, RZ, RZ, 0x1 ;  /* 0x00000001ff047424 */ /* 0x000fc600078e00ff */
[----:B------:R-:W-:Y:S01]  /*0090*/  ISETP.GE.U32.AND P0, PT, R0, 0xf, PT ;  /* 0x0000000f0000780c */ /* 0x000fe20003f06070 */
[----:B------:R-:W-:-:S05]  /*00a0*/  VIADD R0, R8, 0xffffffff ;  /* 0xffffffff08007836 */ /* 0x000fca0000000000 */
[----:B------:R-:W-:-:S07]  /*00b0*/  LOP3.LUT R22, R0, 0xf, RZ, 0xc0, !PT ;  /* 0x0000000f00167812 */ /* 0x000fce00078ec0ff */
[----:B------:R-:W-:Y:S05]  /*00c0*/  @!P0 BRA `(.L_x_2) ;  /* 0x0000000000a08947 */ /* 0x000fea0003800000 */
[----:B------:R-:W1:Y:S01]  /*00d0*/  LDCU.64 UR4, c[0x0][0x380] ;  /* 0x00007000ff0477ac */ /* 0x000e620008000a00 */
[----:B0-----:R-:W-:Y:S01]  /*00e0*/  LOP3.LUT R7, R0, 0xfffffff0, RZ, 0xc0, !PT ;  /* 0xfffffff000077812 */ /* 0x001fe200078ec0ff */
[----:B------:R-:W-:-:S04]  /*00f0*/  HFMA2 R4, -RZ, RZ, 0, 0 ;  /* 0x00000000ff047431 */ /* 0x000fc800000001ff */
[----:B------:R-:W-:Y:S01]  /*0100*/  IMAD.MOV R7, RZ, RZ, -R7 ;  /* 0x000000ffff077224 */ /* 0x000fe200078e0a07 */
[----:B-1----:R-:W-:-:S04]  /*0110*/  UIADD3 UR4, UP0, UPT, UR4, 0x20, URZ ;  /* 0x0000002004047890 */ /* 0x002fc8000ff1e0ff */
[----:B------:R-:W-:Y:S02]  /*0120*/  UIADD3.X UR5, UPT, UPT, URZ, UR5, URZ, UP0, !UPT ;  /* 0x00000005ff057290 */ /* 0x000fe400087fe4ff */
[----:B------:R-:W-:-:S04]  /*0130*/  IMAD.U32 R13, RZ, RZ, UR4 ;  /* 0x00000004ff0d7e24 */ /* 0x000fc8000f8e00ff */
[----:B------:R-:W-:-:S07]  /*0140*/  IMAD.U32 R3, RZ, RZ, UR5 ;  /* 0x00000005ff037e24 */ /* 0x000fce000f8e00ff */
.L_x_3:
[----:B------:R-:W-:-:S05]  /*0150*/  MOV R2, R13 ;  /* 0x0000000d00027202 */ /* 0x000fca0000000f00 */
[----:B------:R-:W2:Y:S04]  /*0160*/  LDG.E R11, desc[UR12][R2.64+-0x1c] ;  /* 0xffffe40c020b7981 */ /* 0x000ea8000c1e1900 */
[----:B------:R-:W2:Y:S04]  /*0170*/  LDG.E R13, desc[UR12][R2.64+-0x18] ;  /* 0xffffe80c020d7981 */ /* 0x000ea8000c1e1900 */
[----:B------:R-:W3:Y:S04]  /*0180*/  LDG.E R14, desc[UR12][R2.64+-0x14] ;  /* 0xffffec0c020e7981 */ /* 0x000ee8000c1e1900 */
[----:B------:R-:W3:Y:S04]  /*0190*/  LDG.E R15, desc[UR12][R2.64+-0x10] ;  /* 0xfffff00c020f7981 */ /* 0x000ee8000c1e1900 */
[----:B------:R-:W4:Y:S04]  /*01a0*/  LDG.E R16, desc[UR12][R2.64+-0xc] ;  /* 0xfffff40c02107981 */ /* 0x000f28000c1e1900 */
        /* <DEDUP_REMOVED lines=10> */
[----:B------:R0:W4:Y:S01]  /*0250*/  LDG.E R5, desc[UR12][R2.64+0x20] ;  /* 0x0000200c02057981 */ /* 0x000122000c1e1900 */
[----:B------:R-:W-:-:S02]  /*0260*/  VIADD R7, R7, 0x10 ;  /* 0x0000001007077836 */ /* 0x000fc40000000000 */
[----:B------:R-:W-:-:S03]  /*0270*/  VIADD R4, R4, 0x10 ;  /* 0x0000001004047836 */ /* 0x000fc60000000000 */
[----:B------:R-:W-:Y:S02]  /*0280*/  ISETP.NE.AND P0, PT, R7, RZ, PT ;  /* 0x000000ff0700720c */ /* 0x000fe40003f05270 */
[----:B--2--5:R-:W-:Y:S02]  /*0290*/  VIMNMX3 R11, R11, R6, R13, !PT ;  /* 0x000000060b0b720f */ /* 0x024fe4000780010d */
[----:B------:R-:W-:-:S05]  /*02a0*/  IADD3 R13, P1, PT, R2, 0x40, RZ ;  /* 0x00000040020d7810 */ /* 0x000fca0007f3e0ff */
[----:B0-----:R-:W-:Y:S01]  /*02b0*/  IMAD.X R3, RZ, RZ, R3, P1 ;  /* 0x000000ffff037224 */ /* 0x001fe200008e0603 */
[----:B---3--:R-:W-:-:S04]  /*02c0*/  VIMNMX3 R11, R14, R11, R15, !PT ;  /* 0x0000000b0e0b720f */ /* 0x008fc8000780010f */
[----:B----4-:R-:W-:-:S04]  /*02d0*/  VIMNMX3 R11, R16, R11, R17, !PT ;  /* 0x0000000b100b720f */ /* 0x010fc80007800111 */
[----:B------:R-:W-:-:S04]  /*02e0*/  VIMNMX3 R11, R18, R11, R19, !PT ;  /* 0x0000000b120b720f */ /* 0x000fc80007800113 */
[----:B------:R-:W-:-:S04]  /*02f0*/  VIMNMX3 R11, R20, R11, R21, !PT ;  /* 0x0000000b140b720f */ /* 0x000fc80007800115 */
[----:B------:R-:W-:-:S04]  /*0300*/  VIMNMX3 R11, R24, R11, R23, !PT ;  /* 0x0000000b180b720f */ /* 0x000fc80007800117 */
[----:B------:R-:W-:-:S04]  /*0310*/  VIMNMX3 R9, R12, R11, R9, !PT ;  /* 0x0000000b0c09720f */ /* 0x000fc80007800109 */
[----:B------:R-:W-:Y:S01]  /*0320*/  VIMNMX3 R6, R10, R9, R5, !PT ;  /* 0x000000090a06720f */ /* 0x000fe20007800105 */
[----:B------:R-:W-:Y:S06]  /*0330*/  @P0 BRA `(.L_x_3) ;  /* 0xfffffffc00840947 */ /* 0x000fec000383ffff */
[----:B------:R-:W-:-:S07]  /*0340*/  IADD3 R4, PT, PT, R4, 0x1, RZ ;  /* 0x0000000104047810 */ /* 0x000fce0007ffe0ff */
.L_x_2:
[----:B------:R-:W-:-:S13]  /*0350*/  ISETP.NE.AND P0, PT, R22, RZ, PT ;  /* 0x000000ff1600720c */ /* 0x000fda0003f05270 */
[----:B------:R-:W-:Y:S05]  /*0360*/  @!P0 BRA `(.L_x_1) ;  /* 0x0000000000b88947 */ /* 0x000fea0003800000 */
[----:B------:R-:W-:Y:S02]  /*0370*/  ISETP.GE.U32.AND P0, PT, R22, 0x8, PT ;  /* 0x000000081600780c */ /* 0x000fe40003f06070 */
[----:B------:R-:W-:-:S04]  /*0380*/  LOP3.LUT R15, R0, 0x7, RZ, 0xc0, !PT ;  /* 0x00000007000f7812 */ /* 0x000fc800078ec0ff */
[----:B------:R-:W-:-:S07]  /*0390*/  ISETP.NE.AND P1, PT, R15, RZ, PT ;  /* 0x000000ff0f00720c */ /* 0x000fce0003f25270 */
[----:B------:R-:W-:Y:S06]  /*03a0*/  @!P0 BRA `(.L_x_4) ;  /* 0x00000000003c8947 */ /* 0x000fec0003800000 */
[----:B------:R-:W1:Y:S02]  /*03b0*/  LDC.64 R2, c[0x0][0x380] ;  /* 0x0000e000ff027b82 */ /* 0x000e640000000a00 */
[----:B-1----:R-:W-:-:S05]  /*03c0*/  IMAD.WIDE.U32 R2, R4, 0x4, R2 ;  /* 0x0000000404027825 */ /* 0x002fca00078e0002 */
[----:B------:R-:W2:Y:S04]  /*03d0*/  LDG.E R5, desc[UR12][R2.64] ;  /* 0x0000000c02057981 */ /* 0x000ea8000c1e1900 */
[----:B0-----:R-:W2:Y:S04]  /*03e0*/  LDG.E R7, desc[UR12][R2.64+0x4] ;  /* 0x0000040c02077981 */ /* 0x001ea8000c1e1900 */
[----:B------:R-:W3:Y:S04]  /*03f0*/  LDG.E R10, desc[UR12][R2.64+0x8] ;  /* 0x0000080c020a7981 */ /* 0x000ee8000c1e1900 */
[----:B------:R-:W3:Y:S04]  /*0400*/  LDG.E R9, desc[UR12][R2.64+0xc] ;  /* 0x00000c0c02097981 */ /* 0x000ee8000c1e1900 */
[----:B------:R-:W4:Y:S04]  /*0410*/  LDG.E R12, desc[UR12][R2.64+0x10] ;  /* 0x0000100c020c7981 */ /* 0x000f28000c1e1900 */
[----:B------:R-:W4:Y:S04]  /*0420*/  LDG.E R11, desc[UR12][R2.64+0x14] ;  /* 0x0000140c020b7981 */ /* 0x000f28000c1e1900 */
[----:B------:R-:W4:Y:S04]  /*0430*/  LDG.E R14, desc[UR12][R2.64+0x18] ;  /* 0x0000180c020e7981 */ /* 0x000f28000c1e1900 */
[----:B------:R-:W4:Y:S01]  /*0440*/  LDG.E R13, desc[UR12][R2.64+0x1c] ;  /* 0x00001c0c020d7981 */ /* 0x000f22000c1e1900 */
[----:B------:R-:W-:Y:S01]  /*0450*/  VIADD R4, R4, 0x8 ;  /* 0x0000000804047836 */ /* 0x000fe20000000000 */
[----:B--2--5:R-:W-:-:S04]  /*0460*/  VIMNMX3 R5, R5, R6, R7, !PT ;  /* 0x000000060505720f */ /* 0x024fc80007800107 */
[----:B---3--:R-:W-:-:S04]  /*0470*/  VIMNMX3 R5, R10, R5, R9, !PT ;  /* 0x000000050a05720f */ /* 0x008fc80007800109 */
[----:B----4-:R-:W-:-:S04]  /*0480*/  VIMNMX3 R5, R12, R5, R11, !PT ;  /* 0x000000050c05720f */ /* 0x010fc8000780010b */
[----:B------:R-:W-:-:S07]  /*0490*/  VIMNMX3 R6, R14, R5, R13, !PT ;  /* 0x000000050e06720f */ /* 0x000fce000780010d */
.L_x_4:
        /* <DEDUP_REMOVED lines=10> */
[----:B------:R-:W3:Y:S01]  /*0540*/  LDG.E R9, desc[UR12][R2.64+0xc] ;  /* 0x00000c0c02097981 */ /* 0x000ee2000c1e1900 */
[----:B------:R-:W-:Y:S01]  /*0550*/  VIADD R4, R4, 0x4 ;  /* 0x0000000404047836 */ /* 0x000fe20000000000 */
[----:B--2--5:R-:W-:-:S04]  /*0560*/  VIMNMX3 R5, R5, R6, R7, !PT ;  /* 0x000000060505720f */ /* 0x024fc80007800107 */
[----:B---3--:R-:W-:-:S07]  /*0570*/  VIMNMX3 R6, R10, R5, R9, !PT ;  /* 0x000000050a06720f */ /* 0x008fce0007800109 */
.L_x_5:
[----:B------:R-:W-:Y:S05]  /*0580*/  @!P1 BRA `(.L_x_1) ;  /* 0x0000000000309947 */ /* 0x000fea0003800000 */
[----:B------:R-:W1:Y:S01]  /*0590*/  LDC.64 R2, c[0x0][0x380] ;  /* 0x0000e000ff027b82 */ /* 0x000e620000000a00 */
[----:B------:R-:W-:Y:S02]  /*05a0*/  IMAD.MOV R0, RZ, RZ, -R0 ;  /* 0x000000ffff007224 */ /* 0x000fe400078e0a00 */
[----:B-1----:R-:W-:-:S07]  /*05b0*/  IMAD.WIDE.U32 R4, R4, 0x4, R2 ;  /* 0x0000000404047825 */ /* 0x002fce00078e0002 */
.L_x_6:
[----:B------:R-:W-:Y:S01]  /*05c0*/  IMAD.MOV.U32 R3, RZ, RZ, R5 ;  /* 0x000000ffff037224 */ /* 0x000fe200078e0005 */
[----:B------:R-:W-:-:S05]  /*05d0*/  MOV R2, R4 ;  /* 0x0000000400027202 */ /* 0x000fca0000000f00 */
[----:B------:R-:W2:Y:S01]  /*05e0*/  LDG.E R3, desc[UR12][R2.64] ;  /* 0x0000000c02037981 */ /* 0x000ea2000c1e1900 */
[----:B------:R-:W-:Y:S01]  /*05f0*/  VIADD R0, R0, 0x1 ;  /* 0x0000000100007836 */ /* 0x000fe20000000000 */
[----:B------:R-:W-:-:S04]  /*0600*/  IADD3 R4, P1, PT, R4, 0x4, RZ ;  /* 0x0000000404047810 */ /* 0x000fc80007f3e0ff */
[----:B------:R-:W-:Y:S01]  /*0610*/  ISETP.NE.AND P0, PT, R0, RZ, PT ;  /* 0x000000ff0000720c */ /* 0x000fe20003f05270 */
[----:B------:R-:W-:Y:S01]  /*0620*/  IMAD.X R5, RZ, RZ, R5, P1 ;  /* 0x000000ffff057224 */ /* 0x000fe200008e0605 */
[----:B--2--5:R-:W-:-:S11]  /*0630*/  VIMNMX R6, PT, PT, R3, R6, !PT ;  /* 0x0000000603067248 */ /* 0x024fd60007fe0100 */
[----:B------:R-:W-:Y:S05]  /*0640*/  @P0 BRA `(.L_x_6) ;  /* 0xfffffffc00dc0947 */ /* 0x000fea000383ffff */
.L_x_1:
[----:B------:R-:W-:Y:S01]  /*0650*/  ISETP.GE.AND P0, PT, R8, 0x1, PT ;  /* 0x000000010800780c */ /* 0x000fe20003f06270 */
[----:B------:R-:W-:-:S12]  /*0660*/  HFMA2 R0, -RZ, RZ, 0, 0 ;  /* 0x00000000ff007431 */ /* 0x000fd800000001ff */
[----:B------:R-:W-:Y:S05]  /*0670*/  @!P0 BRA `(.L_x_7) ;  /* 0x00000010001c8947 */ /* 0x000fea0003800000 */
[C---:B------:R-:W-:Y:S01]  /*0680*/  ISETP.GE.U32.AND P1, PT, R8.reuse, 0x8, PT ;  /* 0x000000080800780c */ /* 0x040fe20003f26070 */
[----:B0-----:R-:W-:Y:S01]  /*0690*/  IMAD.MOV.U32 R7, RZ, RZ, RZ ;  /* 0x000000ffff077224 */ /* 0x001fe200078e00ff */
[----:B------:R-:W-:Y:S01]  /*06a0*/  LOP3.LUT R16, R8, 0x7, RZ, 0xc0, !PT ;  /* 0x0000000708107812 */ /* 0x000fe200078ec0ff */
[----:B------:R-:W-:-:S03]  /*06b0*/  IMAD.MOV.U32 R0, RZ, RZ, RZ ;  /* 0x000000ffff007224 */ /* 0x000fc600078e00ff */
[----:B------:R-:W-:-:S07]  /*06c0*/  ISETP.NE.AND P2, PT, R16, RZ, PT ;  /* 0x000000ff1000720c */ /* 0x000fce0003f45270 */
[----:B------:R-:W-:Y:S06]  /*06d0*/  @!P1 BRA `(.L_x_8) ;  /* 0x00000008000c9947 */ /* 0x000fec0003800000 */
[----:B------:R-:W0:Y:S01]  /*06e0*/  LDCU.128 UR8, c[0x0][0x380] ;  /* 0x00007000ff0877ac */ /* 0x000e220008000c00 */
[----:B------:R-:W-:Y:S01]  /*06f0*/  LOP3.LUT R7, R8, 0x7ffffff8, RZ, 0xc0, !PT ;  /* 0x7ffffff808077812 */ /* 0x000fe200078ec0ff */
[----:B------:R-:W-:-:S03]  /*0700*/  IMAD.MOV.U32 R0, RZ, RZ, RZ ;  /* 0x000000ffff007224 */ /* 0x000fc600078e00ff */
[----:B------:R-:W-:Y:S01]  /*0710*/  IADD3 R9, PT, PT, -R7, RZ, RZ ;  /* 0x000000ff07097210 */ /* 0x000fe20007ffe1ff */
[----:B0-----:R-:W-:Y:S02]  /*0720*/  UIADD3 UR6, UP0, UPT, UR8, 0x10, URZ ;  /* 0x0000001008067890 */ /* 0x001fe4000ff1e0ff */
[----:B------:R-:W-:Y:S02]  /*0730*/  UIADD3 UR4, UP1, UPT, UR10, 0x10, URZ ;  /* 0x000000100a047890 */ /* 0x000fe4000ff3e0ff */
[----:B------:R-:W-:Y:S02]  /*0740*/  UIADD3.X UR7, UPT, UPT, URZ, UR9, URZ, UP0, !UPT ;  /* 0x00000009ff077290 */ /* 0x000fe400087fe4ff */
[----:B------:R-:W-:Y:S01]  /*0750*/  UIADD3.X UR5, UPT, UPT, URZ, UR11, URZ, UP1, !UPT ;  /* 0x0000000bff057290 */ /* 0x000fe20008ffe4ff */
[----:B------:R-:W-:Y:S02]  /*0760*/  IMAD.U32 R2, RZ, RZ, UR6 ;  /* 0x00000006ff027e24 */ /* 0x000fe4000f8e00ff */
[----:B------:R-:W-:-:S02]  /*0770*/  IMAD.U32 R12, RZ, RZ, UR4 ;  /* 0x00000004ff0c7e24 */ /* 0x000fc4000f8e00ff */
[----:B------:R-:W-:Y:S01]  /*0780*/  IMAD.U32 R3, RZ, RZ, UR7 ;  /* 0x00000007ff037e24 */ /* 0x000fe2000f8e00ff */
[----:B------:R-:W-:-:S07]  /*0790*/  MOV R15, UR5 ;  /* 0x00000005000f7c02 */ /* 0x000fce0008000f00 */
.L_x_9:
[----:B-1----:R-:W2:Y:S01]  /*07a0*/  LDG.E R5, desc[UR12][R2.64+-0x10] ;  /* 0xfffff00c02057981 */ /* 0x002ea2000c1e1900 */
[----:B------:R-:W-:Y:S02]  /*07b0*/  IMAD.MOV.U32 R10, RZ, RZ, 0x3bbb989d ;  /* 0x3bbb989dff0a7424 */ /* 0x000fe400078e00ff */
[----:B------:R-:W-:Y:S02]  /*07c0*/  IMAD.MOV.U32 R11, RZ, RZ, 0x437c0000 ;  /* 0x437c0000ff0b7424 */ /* 0x000fe400078e00ff */
[----:B--2--5:R-:W-:-:S05]  /*07d0*/  IMAD.IADD R5, R5, 0x1, -R6 ;  /* 0x0000000105057824 */ /* 0x024fca00078e0a06 */
[----:B------:R-:W-:-:S05]  /*07e0*/  I2FP.F32.S32 R5, R5 ;  /* 0x0000000500057245 */ /* 0x000fca0000201400 */
[----:B------:R-:W-:-:S04]  /*07f0*/  FFMA.SAT R4, R5, R10, 0.5 ;  /* 0x3f00000005047423 */ /* 0x000fc8000000200a */
[----:B------:R-:W-:-:S04]  /*0800*/  FFMA.RM R4, R4, R11, 12582913 ;  /* 0x4b40000104047423 */ /* 0x000fc8000000400b */
[C---:B------:R-:W-:Y:S01]  /*0810*/  FADD R14, R4.reuse, -12583039 ;  /* 0xcb40007f040e7421 */ /* 0x040fe20000000000 */
[----:B------:R-:W-:-:S03]  /*0820*/  SHF.L.U32 R4, R4, 0x17, RZ ;  /* 0x0000001704047819 */ /* 0x000fc600000006ff */
[----:B------:R-:W-:-:S04]  /*0830*/  FFMA R14, R5, 1.4426950216293334961, -R14 ;  /* 0x3fb8aa3b050e7823 */ /* 0x000fc8000000080e */
[----:B------:R-:W-:-:S04]  /*0840*/  FFMA R14, R5, 1.925963033500011079e-08, R14 ;  /* 0x32a57060050e7823 */ /* 0x000fc8000000000e */
[----:B------:R-:W0:Y:S02]  /*0850*/  MUFU.EX2 R5, R14 ;  /* 0x0000000e00057308 */ /* 0x000e240000000800 */
[----:B0-----:R-:W-:Y:S01]  /*0860*/  FMUL R4, R4, R5 ;  /* 0x0000000504047220 */ /* 0x001fe20000400000 */
[----:B------:R-:W-:-:S05]  /*0870*/  IMAD.MOV.U32 R5, RZ, RZ, R15 ;  /* 0x000000ffff057224 */ /* 0x000fca00078e000f */
[----:B------:R0:W1:Y:S02]  /*0880*/  F2I.TRUNC.NTZ R13, R4 ;  /* 0x00000004000d7305 */ /* 0x000064000020f100 */
[----:B0-----:R-:W-:-:S05]  /*0890*/  IMAD.MOV.U32 R4, RZ, RZ, R12 ;  /* 0x000000ffff047224 */ /* 0x001fca00078e000c */
[----:B-1----:R-:W-:Y:S04]  /*08a0*/  STG.E desc[UR12][R4.64+-0x10], R13 ;  /* 0xfffff00d04007986 */ /* 0x002fe8000c10190c */
[----:B------:R-:W2:Y:S02]  /*08b0*/  LDG.E R15, desc[UR12][R2.64+-0xc] ;  /* 0xfffff40c020f7981 */ /* 0x000ea4000c1e1900 */
[----:B--2---:R-:W-:-:S05]  /*08c0*/  IMAD.IADD R15, R15, 0x1, -R6 ;  /* 0x000000010f0f7824 */ /* 0x004fca00078e0a06 */
        /* <DEDUP_REMOVED lines=8> */
[----:B0-----:R-:W-:-:S06]  /*0950*/  FMUL R15, R12, R15 ;  /* 0x0000000f0c0f7220 */ /* 0x001fcc0000400000 */
[----:B------:R-:W0:Y:S02]  /*0960*/  F2I.TRUNC.NTZ R15, R15 ;  /* 0x0000000f000f7305 */ /* 0x000e24000020f100 */
[----:B0-----:R-:W-:Y:S04]  /*0970*/  STG.E desc[UR12][R4.64+-0xc], R15 ;  /* 0xfffff40f04007986 */ /* 0x001fe8000c10190c */
[----:B------:R-:W2:Y:S02]  /*0980*/  LDG.E R17, desc[UR12][R2.64+-0x8] ;  /* 0xfffff80c02117981 */ /* 0x000ea4000c1e1900 */
[----:B--2---:R-:W-:-:S05]  /*0990*/  IMAD.IADD R17, R17, 0x1, -R6 ;  /* 0x0000000111117824 */ /* 0x004fca00078e0a06 */
[----:B------:R-:W-:-:S05]  /*09a0*/  I2FP.F32.S32 R17, R17 ;  /* 0x0000001100117245 */ /* 0x000fca0000201400 */
[----:B------:R-:W-:-:S04]  /*09b0*/  FFMA.SAT R12, R17, R10, 0.5 ;  /* 0x3f000000110c7423 */ /* 0x000fc8000000200a */
[----:B------:R-:W-:-:S04]  /*09c0*/  FFMA.RM R12, R12, R11, 12582913 ;  /* 0x4b4000010c0c7423 */ /* 0x000fc8000000400b */
[C---:B------:R-:W-:Y:S01]  /*09d0*/  FADD R18, R12.reuse, -12583039 ;  /* 0xcb40007f0c127421 */ /* 0x040fe20000000000 */
[----:B------:R-:W-:-:S03]  /*09e0*/  IMAD.SHL.U32 R12, R12, 0x800000, RZ ;  /* 0x008000000c0c7824 */ /* 0x000fc600078e00ff */
        /* <DEDUP_REMOVED lines=18> */
[----:B0-----:R0:W-:Y:S04]  /*0b10*/  STG.E desc[UR12][R4.64+-0x4], R12 ;  /* 0xfffffc0c04007986 */ /* 0x0011e8000c10190c */
        /* <DEDUP_REMOVED lines=9> */
[----:B------:R-:W1:Y:S02]  /*0bb0*/  MUFU.EX2 R19, R20 ;  /* 0x0000001400137308 */ /* 0x000e640000000800 */
[----:B-1----:R-:W-:-:S06]  /*0bc0*/  FMUL R19, R18, R19 ;  /* 0x0000001312137220 */ /* 0x002fcc0000400000 */
[----:B------:R-:W1:Y:S02]  /*0bd0*/  F2I.TRUNC.NTZ R19, R19 ;  /* 0x0000001300137305 */ /* 0x000e64000020f100 */
[----:B-1----:R1:W-:Y:S04]  /*0be0*/  STG.E desc[UR12][R4.64], R19 ;  /* 0x0000001304007986 */ /* 0x0023e8000c10190c */
        /* <DEDUP_REMOVED lines=9> */
[----:B------:R-:W2:Y:S02]  /*0c80*/  MUFU.EX2 R21, R18 ;  /* 0x0000001200157308 */ /* 0x000ea40000000800 */
[----:B--2---:R-:W-:-:S06]  /*0c90*/  FMUL R14, R14, R21 ;  /* 0x000000150e0e7220 */ /* 0x004fcc0000400000 */
[----:B------:R-:W2:Y:S02]  /*0ca0*/  F2I.TRUNC.NTZ R14, R14 ;  /* 0x0000000e000e7305 */ /* 0x000ea4000020f100 */
[----:B--2---:R1:W-:Y:S04]  /*0cb0*/  STG.E desc[UR12][R4.64+0x4], R14 ;  /* 0x0000040e04007986 */ /* 0x0043e8000c10190c */
        /* <DEDUP_REMOVED lines=9> */
[----:B------:R-:W2:Y:S02]  /*0d50*/  MUFU.EX2 R21, R22 ;  /* 0x0000001600157308 */ /* 0x000ea40000000800 */
[----:B--2---:R-:W-:-:S06]  /*0d60*/  FMUL R21, R20, R21 ;  /* 0x0000001514157220 */ /* 0x004fcc0000400000 */
[----:B------:R-:W2:Y:S02]  /*0d70*/  F2I.TRUNC.NTZ R21, R21 ;  /* 0x0000001500157305 */ /* 0x000ea4000020f100 */
[----:B--2---:R1:W-:Y:S04]  /*0d80*/  STG.E desc[UR12][R4.64+0x8], R21 ;  /* 0x0000081504007986 */ /* 0x0043e8000c10190c */
[----:B------:R2:W3:Y:S01]  /*0d90*/  LDG.E R23, desc[UR12][R2.64+0xc] ;  /* 0x00000c0c02177981 */ /* 0x0004e2000c1e1900 */
[----:B------:R-:W-:Y:S01]  /*0da0*/  VIADD R9, R9, 0x8 ;  /* 0x0000000809097836 */ /* 0x000fe20000000000 */
[----:B------:R-:W-:-:S04]  /*0db0*/  IADD3 R0, PT, PT, R15, R13, R0 ;  /* 0x0000000d0f007210 */ /* 0x000fc80007ffe000 */
[----:B------:R-:W-:Y:S02]  /*0dc0*/  ISETP.NE.AND P1, PT, R9, RZ, PT ;  /* 0x000000ff0900720c */ /* 0x000fe40003f25270 */
[----:B------:R-:W-:Y:S02]  /*0dd0*/  IADD3 R0, PT, PT, R12, R17, R0 ;  /* 0x000000110c007210 */ /* 0x000fe40007ffe000 */
[----:B--2---:R-:W-:Y:S02]  /*0de0*/  IADD3 R2, P3, PT, R2, 0x20, RZ ;  /* 0x0000002002027810 */ /* 0x004fe40007f7e0ff */
[----:B0-----:R-:W-:Y:S02]  /*0df0*/  IADD3 R12, P4, PT, R4, 0x20, RZ ;  /* 0x00000020040c7810 */ /* 0x001fe40007f9e0ff */
[----:B------:R-:W-:Y:S01]  /*0e00*/  IADD3 R0, PT, PT, R14, R19, R0 ;  /* 0x000000130e007210 */ /* 0x000fe20007ffe000 */
[----:B------:R-:W-:Y:S02]  /*0e10*/  IMAD.X R3, RZ, RZ, R3, P3 ;  /* 0x000000ffff037224 */ /* 0x000fe400018e0603 */
[----:B------:R-:W-:-:S02]  /*0e20*/  IMAD.X R15, RZ, RZ, R5, P4 ;  /* 0x000000ffff0f7224 */ /* 0x000fc400020e0605 */
[----:B---3--:R-:W-:-:S05]  /*0e30*/  IMAD.IADD R23, R23, 0x1, -R6 ;  /* 0x0000000117177824 */ /* 0x008fca00078e0a06 */
        /* <DEDUP_REMOVED lines=10> */
[----:B0-----:R1:W-:Y:S01]  /*0ee0*/  STG.E desc[UR12][R4.64+0xc], R11 ;  /* 0x00000c0b04007986 */ /* 0x0013e2000c10190c */
[----:B------:R-:W-:Y:S01]  /*0ef0*/  IADD3 R0, PT, PT, R11, R21, R0 ;  /* 0x000000150b007210 */ /* 0x000fe20007ffe000 */
[----:B------:R-:W-:Y:S06]  /*0f00*/  @P1 BRA `(.L_x_9) ;  /* 0xfffffff800241947 */ /* 0x000fec000383ffff */
.L_x_8:
[----:B------:R-:W-:Y:S05]  /*0f10*/  @!P2 BRA `(.L_x_7) ;  /* 0x0000000400f4a947 */ /* 0x000fea0003800000 */
[----:B------:R-:W-:Y:S02]  /*0f20*/  ISETP.GE.U32.AND P1, PT, R16, 0x4, PT ;  /* 0x000000041000780c */ /* 0x000fe40003f26070 */
[----:B-1----:R-:W-:-:S04]  /*0f30*/  LOP3.LUT R14, R8, 0x3, RZ, 0xc0, !PT ;  /* 0x00000003080e7812 */ /* 0x002fc800078ec0ff */
[----:B------:R-:W-:-:S07]  /*0f40*/  ISETP.NE.AND P2, PT, R14, RZ, PT ;  /* 0x000000ff0e00720c */ /* 0x000fce0003f45270 */
[----:B------:R-:W-:Y:S06]  /*0f50*/  @!P1 BRA `(.L_x_10) ;  /* 0x0000000000f49947 */ /* 0x000fec0003800000 */
[----:B------:R-:W0:Y:S02]  /*0f60*/  LDC.64 R2, c[0x0][0x380] ;  /* 0x0000e000ff027b82 */ /* 0x000e240000000a00 */
[----:B0-----:R-:W-:-:S05]  /*0f70*/  IMAD.WIDE.U32 R2, R7, 0x4, R2 ;  /* 0x0000000407027825 */ /* 0x001fca00078e0002 */
[----:B------:R-:W2:Y:S01]  /*0f80*/  LDG.E R5, desc[UR12][R2.64] ;  /* 0x0000000c02057981 */ /* 0x000ea2000c1e1900 */
[----:B------:R-:W-:Y:S02]  /*0f90*/  IMAD.MOV.U32 R9, RZ, RZ, 0x3bbb989d ;  /* 0x3bbb989dff097424 */ /* 0x000fe400078e00ff */
[----:B------:R-:W-:Y:S01]  /*0fa0*/  IMAD.MOV.U32 R10, RZ, RZ, 0x437c0000 ;  /* 0x437c0000ff0a7424 */ /* 0x000fe200078e00ff */
[----:B--2--5:R-:W-:-:S04]  /*0fb0*/  IADD3 R5, PT, PT, R5, -R6, RZ ;  /* 0x8000000605057210 */ /* 0x024fc80007ffe0ff */
[----:B------:R-:W-:-:S05]  /*0fc0*/  I2FP.F32.S32 R4, R5 ;  /* 0x0000000500047245 */ /* 0x000fca0000201400 */
[----:B------:R-:W-:-:S04]  /*0fd0*/  FFMA.SAT R5, R4, R9, 0.5 ;  /* 0x3f00000004057423 */ /* 0x000fc80000002009 */
[----:B------:R-:W-:-:S04]  /*0fe0*/  FFMA.RM R11, R5, R10, 12582913 ;  /* 0x4b400001050b7423 */ /* 0x000fc8000000400a */
[C---:B------:R-:W-:Y:S01]  /*0ff0*/  FADD R5, R11.reuse, -12583039 ;  /* 0xcb40007f0b057421 */ /* 0x040fe20000000000 */
[----:B------:R-:W-:-:S03]  /*1000*/  IMAD.SHL.U32 R11, R11, 0x800000, RZ ;  /* 0x008000000b0b7824 */ /* 0x000fc600078e00ff */
[----:B------:R-:W-:-:S04]  /*1010*/  FFMA R5, R4, 1.4426950216293334961, -R5 ;  /* 0x3fb8aa3b04057823 */ /* 0x000fc80000000805 */
[----:B------:R-:W-:Y:S02]  /*1020*/  FFMA R12, R4, 1.925963033500011079e-08, R5 ;  /* 0x32a57060040c7823 */ /* 0x000fe40000000005 */
[----:B------:R-:W0:Y:S04]  /*1030*/  LDC.64 R4, c[0x0][0x388] ;  /* 0x0000e200ff047b82 */ /* 0x000e280000000a00 */
[----:B------:R-:W1:Y:S02]  /*1040*/  MUFU.EX2 R12, R12 ;  /* 0x0000000c000c7308 */ /* 0x000e640000000800 */
[----:B-1----:R-:W-:Y:S01]  /*1050*/  FMUL R11, R11, R12 ;  /* 0x0000000c0b0b7220 */ /* 0x002fe20000400000 */
[----:B0-----:R-:W-:-:S05]  /*1060*/  IMAD.WIDE.U32 R4, R7, 0x4, R4 ;  /* 0x0000000407047825 */ /* 0x001fca00078e0004 */
[----:B------:R-:W0:Y:S02]  /*1070*/  F2I.TRUNC.NTZ R11, R11 ;  /* 0x0000000b000b7305 */ /* 0x000e24000020f100 */
[----:B0-----:R0:W-:Y:S04]  /*1080*/  STG.E desc[UR12][R4.64], R11 ;  /* 0x0000000b04007986 */ /* 0x0011e8000c10190c */
[----:B------:R-:W2:Y:S02]  /*1090*/  LDG.E R13, desc[UR12][R2.64+0x4] ;  /* 0x0000040c020d7981 */ /* 0x000ea4000c1e1900 */
[----:B--2---:R-:W-:-:S04]  /*10a0*/  IADD3 R13, PT, PT, R13, -R6, RZ ;  /* 0x800000060d0d7210 */ /* 0x004fc80007ffe0ff */
        /* <DEDUP_REMOVED lines=24> */
[----:B------:R-:W2:Y:S01]  /*1230*/  LDG.E R3, desc[UR12][R2.64+0xc] ;  /* 0x00000c0c02037981 */ /* 0x000ea2000c1e1900 */
[----:B------:R-:W-:Y:S01]  /*1240*/  IADD3 R0, PT, PT, R13, R11, R0 ;  /* 0x0000000b0d007210 */ /* 0x000fe20007ffe000 */
[----:B------:R-:W-:Y:S01]  /*1250*/  VIADD R7, R7, 0x4 ;  /* 0x0000000407077836 */ /* 0x000fe20000000000 */
        /* <DEDUP_REMOVED lines=11> */
[----:B-1----:R0:W-:Y:S01]  /*1310*/  STG.E desc[UR12][R4.64+0xc], R9 ;  /* 0x00000c0904007986 */ /* 0x0021e2000c10190c */
[----:B------:R-:W-:-:S07]  /*1320*/  IADD3 R0, PT, PT, R9, R15, R0 ;  /* 0x0000000f09007210 */ /* 0x000fce0007ffe000 */
.L_x_10:
[----:B------:R-:W-:Y:S05]  /*1330*/  @!P2 BRA `(.L_x_7) ;  /* 0x0000000000eca947 */ /* 0x000fea0003800000 */
[----:B------:R-:W-:Y:S02]  /*1340*/  ISETP.NE.AND P1, PT, R14, 0x1, PT ;  /* 0x000000010e00780c */ /* 0x000fe40003f25270 */
[----:B------:R-:W-:-:S04]  /*1350*/  LOP3.LUT R2, R8, 0x1, RZ, 0xc0, !PT ;  /* 0x0000000108027812 */ /* 0x000fc800078ec0ff */
[----:B------:R-:W-:-:S07]  /*1360*/  ISETP.NE.U32.AND P2, PT, R2, 0x1, PT ;  /* 0x000000010200780c */ /* 0x000fce0003f45070 */
[----:B------:R-:W-:Y:S06]  /*1370*/  @!P1 BRA `(.L_x_11) ;  /* 0x0000000000889947 */ /* 0x000fec0003800000 */
[----:B------:R-:W1:Y:S02]  /*1380*/  LDC.64 R2, c[0x0][0x380] ;  /* 0x0000e000ff027b82 */ /* 0x000e640000000a00 */
[----:B-1----:R-:W-:-:S05]  /*1390*/  IMAD.WIDE.U32 R2, R7, 0x4, R2 ;  /* 0x0000000407027825 */ /* 0x002fca00078e0002 */
[----:B0-----:R-:W2:Y:S01]  /*13a0*/  LDG.E R5, desc[UR12][R2.64] ;  /* 0x0000000c02057981 */ /* 0x001ea2000c1e1900 */
[----:B------:R-:W-:Y:S01]  /*13b0*/  MOV R12, 0x3bbb989d ;  /* 0x3bbb989d000c7802 */ /* 0x000fe20000000f00 */
[----:B------:R-:W-:Y:S02]  /*13c0*/  IMAD.MOV.U32 R13, RZ, RZ, 0x437c0000 ;  /* 0x437c0000ff0d7424 */ /* 0x000fe400078e00ff */
[----:B--2--5:R-:W-:-:S05]  /*13d0*/  IMAD.IADD R5, R5, 0x1, -R6 ;  /* 0x0000000105057824 */ /* 0x024fca00078e0a06 */
        /* <DEDUP_REMOVED lines=13> */
[----:B------:R-:W2:Y:S01]  /*14b0*/  LDG.E R3, desc[UR12][R2.64+0x4] ;  /* 0x0000040c02037981 */ /* 0x000ea2000c1e1900 */
[----:B------:R-:W-:Y:S02]  /*14c0*/  VIADD R7, R7, 0x2 ;  /* 0x0000000207077836 */ /* 0x000fe40000000000 */
        /* <DEDUP_REMOVED lines=12> */
[----:B------:R-:W-:-:S07]  /*1590*/  IADD3 R0, PT, PT, R11, R9, R0 ;  /* 0x000000090b007210 */ /* 0x000fce0007ffe000 */
.L_x_11:
[----:B------:R-:W-:Y:S05]  /*15a0*/  @P2 BRA `(.L_x_7) ;  /* 0x0000000000502947 */ /* 0x000fea0003800000 */
[----:B------:R-:W2:Y:S02]  /*15b0*/  LDC.64 R2, c[0x0][0x380] ;  /* 0x0000e000ff027b82 */ /* 0x000ea40000000a00 */
[----:B--2---:R-:W-:-:S06]  /*15c0*/  IMAD.WIDE.U32 R2, R7, 0x4, R2 ;  /* 0x0000000407027825 */ /* 0x004fcc00078e0002 */
[----:B------:R-:W2:Y:S01]  /*15d0*/  LDG.E R3, desc[UR12][R2.64] ;  /* 0x0000000c02037981 */ /* 0x000ea2000c1e1900 */
[----:B01----:R-:W-:Y:S02]  /*15e0*/  HFMA2 R9, -RZ, RZ, 3.7421875, 0 ;  /* 0x437c0000ff097431 */ /* 0x003fe400000001ff */
[----:B------:R-:W-:Y:S02]  /*15f0*/  IMAD.MOV.U32 R5, RZ, RZ, 0x3bbb989d ;  /* 0x3bbb989dff057424 */ /* 0x000fe400078e00ff */
[----:B--2--5:R-:W-:Y:S02]  /*1600*/  IMAD.IADD R6, R3, 0x1, -R6 ;  /* 0x0000000103067824 */ /* 0x024fe400078e0a06 */
[----:B------:R-:W0:Y:S03]  /*1610*/  LDC.64 R2, c[0x0][0x388] ;  /* 0x0000e200ff027b82 */ /* 0x000e260000000a00 */
[----:B------:R-:W-:-:S05]  /*1620*/  I2FP.F32.S32 R6, R6 ;  /* 0x0000000600067245 */ /* 0x000fca0000201400 */
[----:B------:R-:W-:-:S04]  /*1630*/  FFMA.SAT R4, R6, R5, 0.5 ;  /* 0x3f00000006047423 */ /* 0x000fc80000002005 */
[----:B------:R-:W-:-:S04]  /*1640*/  FFMA.RM R4, R4, R9, 12582913 ;  /* 0x4b40000104047423 */ /* 0x000fc80000004009 */
[C---:B------:R-:W-:Y:S01]  /*1650*/  FADD R5, R4.reuse, -12583039 ;  /* 0xcb40007f04057421 */ /* 0x040fe20000000000 */
[----:B------:R-:W-:-:S03]  /*1660*/  IMAD.SHL.U32 R4, R4, 0x800000, RZ ;  /* 0x0080000004047824 */ /* 0x000fc600078e00ff */
[----:B------:R-:W-:-:S04]  /*1670*/  FFMA R5, R6, 1.4426950216293334961, -R5 ;  /* 0x3fb8aa3b06057823 */ /* 0x000fc80000000805 */
[----:B------:R-:W-:Y:S01]  /*1680*/  FFMA R5, R6, 1.925963033500011079e-08, R5 ;  /* 0x32a5706006057823 */ /* 0x000fe20000000005 */
[----:B0-----:R-:W-:-:S05]  /*1690*/  IMAD.WIDE.U32 R2, R7, 0x4, R2 ;  /* 0x0000000407027825 */ /* 0x001fca00078e0002 */
[----:B------:R-:W0:Y:S02]  /*16a0*/  MUFU.EX2 R5, R5 ;  /* 0x0000000500057308 */ /* 0x000e240000000800 */
[----:B0-----:R-:W-:-:S06]  /*16b0*/  FMUL R4, R4, R5 ;  /* 0x0000000504047220 */ /* 0x001fcc0000400000 */
[----:B------:R-:W0:Y:S02]  /*16c0*/  F2I.TRUNC.NTZ R9, R4 ;  /* 0x0000000400097305 */ /* 0x000e24000020f100 */
[----:B0-----:R2:W-:Y:S01]  /*16d0*/  STG.E desc[UR12][R2.64], R9 ;  /* 0x0000000902007986 */ /* 0x0015e2000c10190c */
[----:B------:R-:W-:-:S07]  /*16e0*/  IMAD.IADD R0, R0, 0x1, R9 ;  /* 0x0000000100007824 */ /* 0x000fce00078e0209 */
.L_x_7:
[----:B------:R-:W-:Y:S05]  /*16f0*/  @!P0 EXIT ;  /* 0x000000000000894d */ /* 0x000fea0003800000 */
[C---:B------:R-:W-:Y:S01]  /*1700*/  ISETP.GE.U32.AND P1, PT, R8.reuse, 0x10, PT ;  /* 0x000000100800780c */ /* 0x040fe20003f26070 */
[----:B-----5:R-:W-:Y:S01]  /*1710*/  IMAD.MOV.U32 R6, RZ, RZ, RZ ;  /* 0x000000ffff067224 */ /* 0x020fe200078e00ff */
[----:B------:R-:W-:-:S04]  /*1720*/  LOP3.LUT R18, R8, 0xf, RZ, 0xc0, !PT ;  /* 0x0000000f08127812 */ /* 0x000fc800078ec0ff */
[----:B------:R-:W-:-:S07]  /*1730*/  ISETP.NE.AND P0, PT, R18, RZ, PT ;  /* 0x000000ff1200720c */ /* 0x000fce0003f05270 */
[----:B------:R-:W-:Y:S06]  /*1740*/  @!P1 BRA `(.L_x_12) ;  /* 0x0000001000389947 */ /* 0x000fec0003800000 */
[----:B0-----:R-:W-:Y:S01]  /*1750*/  IABS R7, R0 ;  /* 0x0000000000077213 */ /* 0x001fe20000000000 */
[----:B------:R-:W0:Y:S01]  /*1760*/  LDCU.64 UR4, c[0x0][0x388] ;  /* 0x00007100ff0477ac */ /* 0x000e220008000a00 */
[----:B------:R-:W-:Y:S01]  /*1770*/  LOP3.LUT R6, R8, 0x7ffffff0, RZ, 0xc0, !PT ;  /* 0x7ffffff008067812 */ /* 0x000fe200078ec0ff */
[----:B------:R-:W-:Y:S01]  /*1780*/  IMAD.MOV.U32 R8, RZ, RZ, RZ ;  /* 0x000000ffff087224 */ /* 0x000fe200078e00ff */
[----:B--2---:R-:W2:Y:S01]  /*1790*/  I2F.RP R2, R7 ;  /* 0x0000000700027306 */ /* 0x004ea20000209400 */
[----:B------:R-:W-:Y:S02]  /*17a0*/  ISETP.NE.AND P1, PT, R0, RZ, PT ;  /* 0x000000ff0000720c */ /* 0x000fe40003f25270 */
[----:B------:R-:W-:-:S05]  /*17b0*/  IMAD.MOV R10, RZ, RZ, -R6 ;  /* 0x000000ffff0a7224 */ /* 0x000fca00078e0a06 */
[----:B--2---:R-:W2:Y:S01]  /*17c0*/  MUFU.RCP R2, R2 ;  /* 0x0000000200027308 */ /* 0x004ea20000001000 */
[----:B0-----:R-:W-:-:S04]  /*17d0*/  UIADD3 UR4, UP0, UPT, UR4, 0x20, URZ ;  /* 0x0000002004047890 */ /* 0x001fc8000ff1e0ff */
[----:B------:R-:W-:-:S06]  /*17e0*/  UIADD3.X UR5, UPT, UPT, URZ, UR5, URZ, UP0, !UPT ;  /* 0x00000005ff057290 */ /* 0x000fcc00087fe4ff */
[----:B-1----:R-:W-:Y:S01]  /*17f0*/  IMAD.U32 R19, RZ, RZ, UR5 ;  /* 0x00000005ff137e24 */ /* 0x002fe2000f8e00ff */
[----:B--2---:R-:W-:-:S06]  /*1800*/  IADD3 R9, PT, PT, R2, 0xffffffe, RZ ;  /* 0x0ffffffe02097810 */ /* 0x004fcc0007ffe0ff */
[----:B------:R-:W0:Y:S02]  /*1810*/  F2I.FTZ.U32.TRUNC.NTZ R9, R9 ;  /* 0x0000000900097305 */ /* 0x000e24000021f000 */
[----:B0-----:R-:W-:-:S04]  /*1820*/  IMAD.MOV R4, RZ, RZ, -R9 ;  /* 0x000000ffff047224 */ /* 0x001fc800078e0a09 */
[----:B------:R-:W-:Y:S01]  /*1830*/  IMAD R3, R4, R7, RZ ;  /* 0x0000000704037224 */ /* 0x000fe200078e02ff */
[----:B------:R-:W-:-:S03]  /*1840*/  MOV R4, UR4 ;  /* 0x0000000400047c02 */ /* 0x000fc60008000f00 */
[----:B------:R-:W-:Y:S01]  /*1850*/  IMAD.HI.U32 R8, R9, R3, R8 ;  /* 0x0000000309087227 */ /* 0x000fe200078e0008 */
[----:B------:R-:W-:-:S07]  /*1860*/  LOP3.LUT R9, RZ, R0, RZ, 0x33, !PT ;  /* 0x00000000ff097212 */ /* 0x000fce00078e33ff */
.L_x_13:
[----:B---3--:R-:W-:Y:S02]  /*1870*/  IMAD.MOV.U32 R2, RZ, RZ, R4 ;  /* 0x000000ffff027224 */ /* 0x008fe400078e0004 */
[----:B------:R-:W-:-:S05]  /*1880*/  IMAD.MOV.U32 R3, RZ, RZ, R19 ;  /* 0x000000ffff037224 */ /* 0x000fca00078e0013 */
[----:B------:R-:W2:Y:S04]  /*1890*/  LDG.E R21, desc[UR12][R2.64+-0x20] ;  /* 0xffffe00c02157981 */ /* 0x000ea8000c1e1900 */
[----:B------:R-:W3:Y:S04]  /*18a0*/  LDG.E R19, desc[UR12][R2.64+-0x1c] ;  /* 0xffffe40c02137981 */ /* 0x000ee8000c1e1900 */
[----:B------:R-:W4:Y:S04]  /*18b0*/  LDG.E R16, desc[UR12][R2.64+-0x18] ;  /* 0xffffe80c02107981 */ /* 0x000f28000c1e1900 */
[----:B------:R-:W5:Y:S04]  /*18c0*/  LDG.E R15, desc[UR12][R2.64+-0x14] ;  /* 0xffffec0c020f7981 */ /* 0x000f68000c1e1900 */
[----:B------:R-:W5:Y:S04]  /*18d0*/  LDG.E R29, desc[UR12][R2.64+-0x10] ;  /* 0xfffff00c021d7981 */ /* 0x000f68000c1e1900 */
[----:B------:R-:W5:Y:S01]  /*18e0*/  LDG.E R23, desc[UR12][R2.64+-0xc] ;  /* 0xfffff40c02177981 */ /* 0x000f62000c1e1900 */
[----:B------:R-:W-:-:S03]  /*18f0*/  IABS R11, R0 ;  /* 0x00000000000b7213 */ /* 0x000fc60000000000 */
[----:B------:R-:W5:Y:S01]  /*1900*/  LDG.E R25, desc[UR12][R2.64+-0x8] ;  /* 0xfffff80c02197981 */ /* 0x000f62000c1e1900 */
[----:B------:R-:W0:Y:S03]  /*1910*/  I2F.RP R12, R11 ;  /* 0x0000000b000c7306 */ /* 0x000e260000209400 */
[----:B------:R-:W5:Y:S04]  /*1920*/  LDG.E R27, desc[UR12][R2.64+-0x4] ;  /* 0xfffffc0c021b7981 */ /* 0x000f68000c1e1900 */
[----:B------:R-:W5:Y:S01]  /*1930*/  LDG.E R14, desc[UR12][R2.64] ;  /* 0x0000000c020e7981 */ /* 0x000f62000c1e1900 */
[----:B0-----:R-:W0:Y:S02]  /*1940*/  MUFU.RCP R12, R12 ;  /* 0x0000000c000c7308 */ /* 0x001e240000001000 */
[----:B0-----:R-:W-:-:S06]  /*1950*/  IADD3 R5, PT, PT, R12, 0xffffffe, RZ ;  /* 0x0ffffffe0c057810 */ /* 0x001fcc0007ffe0ff */
[----:B------:R-:W0:Y:S02]  /*1960*/  F2I.FTZ.U32.TRUNC.NTZ R5, R5 ;  /* 0x0000000500057305 */ /* 0x000e24000021f000 */
[----:B0-----:R-:W-:-:S04]  /*1970*/  IMAD.MOV R4, RZ, RZ, -R5 ;  /* 0x000000ffff047224 */ /* 0x001fc800078e0a05 */
[----:B------:R-:W-:Y:S02]  /*1980*/  IMAD R13, R4, R11, RZ ;  /* 0x0000000b040d7224 */ /* 0x000fe400078e02ff */
[----:B------:R-:W-:-:S04]  /*1990*/  IMAD.MOV.U32 R4, RZ, RZ, RZ ;  /* 0x000000ffff047224 */ /* 0x000fc800078e00ff */
[----:B------:R-:W-:Y:S01]  /*19a0*/  IMAD.HI.U32 R4, R5, R13, R4 ;  /* 0x0000000d05047227 */ /* 0x000fe200078e0004 */
[----:B------:R-:W-:-:S05]  /*19b0*/  IABS R13, R0 ;  /* 0x00000000000d7213 */ /* 0x000fca0000000000 */
[----:B------:R-:W-:Y:S01]  /*19c0*/  IMAD.MOV R13, RZ, RZ, -R13 ;  /* 0x000000ffff0d7224 */ /* 0x000fe200078e0a0d */
[----:B--2---:R-:W-:Y:S02]  /*19d0*/  IABS R5, R21 ;  /* 0x0000001500057213 */ /* 0x004fe40000000000 */
[----:B---3--:R-:W-:-:S03]  /*19e0*/  IABS R17, R19 ;  /* 0x0000001300117213 */ /* 0x008fc60000000000 */
[----:B------:R-:W-:-:S04]  /*19f0*/  IMAD.HI.U32 R22, R8, R5, RZ ;  /* 0x0000000508167227 */ /* 0x000fc800078e00ff */
[----:B------:R-:W-:Y:S02]  /*1a00*/  IMAD R20, R22, R13, R5 ;  /* 0x0000000d16147224 */ /* 0x000fe400078e0205 */
[----:B------:R-:W-:-:S03]  /*1a10*/  IMAD.HI.U32 R12, R4, R17, RZ ;  /* 0x00000011040c7227 */ /* 0x000fc600078e00ff */
[----:B------:R-:W-:Y:S01]  /*1a20*/  ISETP.GT.U32.AND P4, PT, R7, R20, PT ;  /* 0x000000140700720c */ /* 0x000fe20003f84070 */
[----:B------:R-:W-:Y:S02]  /*1a30*/  IMAD R24, R12, R13, R17 ;  /* 0x0000000d0c187224 */ /* 0x000fe400078e0211 */
[----:B------:R-:W2:Y:S03]  /*1a40*/  LDG.E R17, desc[UR12][R2.64+0x4] ;  /* 0x0000040c02117981 */ /* 0x000ea6000c1e1900 */
[----:B------:R-:W-:-:S07]  /*1a50*/  ISETP.GT.U32.AND P2, PT, R11, R24, PT ;  /* 0x000000180b00720c */ /* 0x000fce0003f44070 */
[----:B------:R-:W-:-:S04]  /*1a60*/  @!P4 IADD3 R20, PT, PT, R20, -R11, RZ ;  /* 0x8000000b1414c210 */ /* 0x000fc80007ffe0ff */
[----:B------:R-:W-:Y:S02]  /*1a70*/  ISETP.GE.U32.AND P5, PT, R20, R7, PT ;  /* 0x000000071400720c */ /* 0x000fe40003fa6070 */
[----:B------:R-:W-:Y:S01]  /*1a80*/  @!P2 IMAD.IADD R24, R24, 0x1, -R11 ;  /* 0x000000011818a824 */ /* 0x000fe200078e0a0b */
[----:B------:R-:W-:Y:S02]  /*1a90*/  LOP3.LUT R21, R21, R0, RZ, 0x3c, !PT ;  /* 0x0000000015157212 */ /* 0x000fe400078e3cff */
[----:B----4-:R-:W-:Y:S02]  /*1aa0*/  IABS R5, R16 ;  /* 0x0000001000057213 */ /* 0x010fe40000000000 */
[----:B------:R-:W-:Y:S02]  /*1ab0*/  ISETP.GE.U32.AND P6, PT, R24, R11, PT ;  /* 0x0000000b1800720c */ /* 0x000fe40003fc6070 */
[----:B------:R-:W-:Y:S01]  /*1ac0*/  LOP3.LUT R19, R19, R0, RZ, 0x3c, !PT ;  /* 0x0000000013137212 */ /* 0x000fe200078e3cff */
[----:B------:R-:W-:Y:S01]  /*1ad0*/  @!P4 VIADD R22, R22, 0x1 ;  /* 0x000000011616c836 */ /* 0x000fe20000000000 */
[----:B------:R-:W-:Y:S01]  /*1ae0*/  ISETP.GE.AND P3, PT, R21, RZ, PT ;  /* 0x000000ff1500720c */ /* 0x000fe20003f66270 */
[----:B------:R-:W-:Y:S01]  /*1af0*/  IMAD.MOV.U32 R21, RZ, RZ, R5 ;  /* 0x000000ffff157224 */ /* 0x000fe200078e0005 */
[----:B------:R-:W-:Y:S01]  /*1b00*/  ISETP.GE.AND P4, PT, R19, RZ, PT ;  /* 0x000000ff1300720c */ /* 0x000fe20003f86270 */
[----:B------:R-:W-:Y:S01]  /*1b10*/  @P5 VIADD R22, R22, 0x1 ;  /* 0x0000000116165836 */ /* 0x000fe20000000000 */
[----:B------:R-:W3:Y:S01]  /*1b20*/  LDG.E R19, desc[UR12][R2.64+0x8] ;  /* 0x0000080c02137981 */ /* 0x000ee2000c1e1900 */
[----:B------:R-:W-:Y:S01]  /*1b30*/  IMAD.HI.U32 R20, R4, R21, RZ ;  /* 0x0000001504147227 */ /* 0x000fe200078e00ff */
[----:B------:R-:W-:-:S03]  /*1b40*/  @!P2 IADD3 R12, PT, PT, R12, 0x1, RZ ;  /* 0x000000010c0ca810 */ /* 0x000fc60007ffe0ff */
[----:B------:R-:W-:Y:S02]  /*1b50*/  IMAD.MOV.U32 R5, RZ, RZ, R22 ;  /* 0x000000ffff057224 */ /* 0x000fe400078e0016 */
[----:B------:R-:W-:Y:S02]  /*1b60*/  IMAD R22, R20, R13, R21 ;  /* 0x0000000d14167224 */ /* 0x000fe400078e0215 */
[----:B------:R-:W-:Y:S02]  /*1b70*/  @P6 VIADD R12, R12, 0x1 ;  /* 0x000000010c0c6836 */ /* 0x000fe40000000000 */
[----:B------:R-:W-:Y:S01]  /*1b80*/  @!P3 IMAD.MOV R5, RZ, RZ, -R5 ;  /* 0x000000ffff05b224 */ /* 0x000fe200078e0a05 */
[----:B------:R-:W-:Y:S02]  /*1b90*/  ISETP.GT.U32.AND P3, PT, R11, R22, PT ;  /* 0x000000160b00720c */ /* 0x000fe40003f64070 */
[----:B------:R-:W-:Y:S02]  /*1ba0*/  MOV R21, R12 ;  /* 0x0000000c00157202 */ /* 0x000fe40000000f00 */
[----:B------:R-:W-:-:S02]  /*1bb0*/  ISETP.NE.AND P2, PT, R0, RZ, PT ;  /* 0x000000ff0000720c */ /* 0x000fc40003f45270 */
[----:B------:R-:W-:Y:S01]  /*1bc0*/  LOP3.LUT R12, RZ, R0, RZ, 0x33, !PT ;  /* 0x00000000ff0c7212 */ /* 0x000fe200078e33ff */
[----:B------:R-:W-:Y:S01]  /*1bd0*/  @!P4 IMAD.MOV R21, RZ, RZ, -R21 ;  /* 0x000000ffff15c224 */ /* 0x000fe200078e0a15 */
[----:B-----5:R-:W-:-:S04]  /*1be0*/  IABS R26, R15 ;  /* 0x0000000f001a7213 */ /* 0x020fc80000000000 */
[----:B------:R-:W-:Y:S01]  /*1bf0*/  SEL R24, R12, R21, !P2 ;  /* 0x000000150c187207 */ /* 0x000fe20005000000 */
[----:B------:R-:W-:Y:S01]  /*1c00*/  @!P3 IMAD.IADD R22, R22, 0x1, -R11 ;  /* 0x000000011616b824 */ /* 0x000fe200078e0a0b */
[----:B------:R-:W4:Y:S04]  /*1c10*/  LDG.E R21, desc[UR12][R2.64+0xc] ;  /* 0x00000c0c02157981 */ /* 0x000f28000c1e1900 */
[----:B------:R-:W-:Y:S01]  /*1c20*/  ISETP.GE.U32.AND P5, PT, R22, R11, PT ;  /* 0x0000000b1600720c */ /* 0x000fe20003fa6070 */
[----:B------:R-:W-:Y:S01]  /*1c30*/  IMAD.HI.U32 R22, R4, R26, RZ ;  /* 0x0000001a04167227 */ /* 0x000fe200078e00ff */
[----:B------:R-:W-:Y:S02]  /*1c40*/  LOP3.LUT R16, R16, R0, RZ, 0x3c, !PT ;  /* 0x0000000010107212 */ /* 0x000fe400078e3cff */
[----:B------:R-:W-:Y:S01]  /*1c50*/  SEL R5, R12, R5, !P2 ;  /* 0x000000050c057207 */ /* 0x000fe20005000000 */
[----:B------:R-:W-:Y:S01]  /*1c60*/  IMAD R26, R22, R13, R26 ;  /* 0x0000000d161a7224 */ /* 0x000fe200078e021a */
[----:B------:R-:W-:-:S03]  /*1c70*/  ISETP.GE.AND P6, PT, R16, RZ, PT ;  /* 0x000000ff1000720c */ /* 0x000fc60003fc6270 */
[----:B------:R0:W-:Y:S01]  /*1c80*/  STG.E desc[UR12][R2.64+-0x20], R5 ;  /* 0xffffe00502007986 */ /* 0x0001e2000c10190c */
[----:B------:R-:W-:Y:S02]  /*1c90*/  ISETP.GT.U32.AND P4, PT, R11, R26, PT ;  /* 0x0000001a0b00720c */ /* 0x000fe40003f84070 */
[----:B------:R-:W-:Y:S01]  /*1ca0*/  @!P3 IADD3 R20, PT, PT, R20, 0x1, RZ ;  /* 0x000000011414b810 */ /* 0x000fe20007ffe0ff */
[----:B0-----:R-:W5:Y:S04]  /*1cb0*/  LDG.E R5, desc[UR12][R2.64+0x10] ;  /* 0x0000100c02057981 */ /* 0x001f68000c1e1900 */
[----:B------:R-:W-:Y:S01]  /*1cc0*/  @P5 VIADD R20, R20, 0x1 ;  /* 0x0000000114145836 */ /* 0x000fe20000000000 */
[----:B------:R-:W-:-:S05]  /*1cd0*/  LOP3.LUT R15, R15, R0, RZ, 0x3c, !PT ;  /* 0x000000000f0f7212 */ /* 0x000fca00078e3cff */
[----:B------:R-:W-:Y:S01]  /*1ce0*/  @!P4 IMAD.IADD R26, R26, 0x1, -R11 ;  /* 0x000000011a1ac824 */ /* 0x000fe200078e0a0b */
[----:B------:R-:W-:Y:S01]  /*1cf0*/  IABS R16, R29 ;  /* 0x0000001d00107213 */ /* 0x000fe20000000000 */
[----:B------:R-:W-:Y:S01]  /*1d00*/  @!P6 IMAD.MOV R20, RZ, RZ, -R20 ;  /* 0x000000ffff14e224 */ /* 0x000fe200078e0a14 */
[----:B------:R0:W-:Y:S01]  /*1d10*/  STG.E desc[UR12][R2.64+-0x1c], R24 ;  /* 0xffffe41802007986 */ /* 0x0001e2000c10190c */
[----:B------:R-:W-:Y:S02]  /*1d20*/  ISETP.GE.AND P5, PT, R15, RZ, PT ;  /* 0x000000ff0f00720c */ /* 0x000fe40003fa6270 */
[----:B------:R-:W-:Y:S01]  /*1d30*/  ISETP.GE.U32.AND P3, PT, R26, R11, PT ;  /* 0x0000000b1a00720c */ /* 0x000fe20003f66070 */
[----:B------:R-:W5:Y:S01]  /*1d40*/  LDG.E R15, desc[UR12][R2.64+0x14] ;  /* 0x0000140c020f7981 */ /* 0x000f62000c1e1900 */
[----:B0-----:R-:W-:Y:S01]  /*1d50*/  SEL R24, R12, R20, !P2 ;  /* 0x000000140c187207 */ /* 0x001fe20005000000 */
[----:B------:R-:W-:-:S04]  /*1d60*/  IMAD.HI.U32 R20, R4, R16, RZ ;  /* 0x0000001004147227 */ /* 0x000fc800078e00ff */
[----:B------:R-:W-:Y:S01]  /*1d70*/  IMAD R16, R20, R13, R16 ;  /* 0x0000000d14107224 */ /* 0x000fe200078e0210 */
[----:B------:R-:W-:-:S04]  /*1d80*/  @!P4 IADD3 R22, PT, PT, R22, 0x1, RZ ;  /* 0x000000011616c810 */ /* 0x000fc80007ffe0ff */
[----:B------:R-:W-:Y:S01]  /*1d90*/  ISETP.GT.U32.AND P6, PT, R11, R16, PT ;  /* 0x000000100b00720c */ /* 0x000fe20003fc4070 */
[----:B------:R-:W-:Y:S01]  /*1da0*/  @P3 VIADD R22, R22, 0x1 ;  /* 0x0000000116163836 */ /* 0x000fe20000000000 */
[----:B------:R-:W-:-:S03]  /*1db0*/  IABS R26, R23 ;  /* 0x00000017001a7213 */ /* 0x000fc60000000000 */
[----:B------:R-:W-:Y:S01]  /*1dc0*/  @!P5 IMAD.MOV R22, RZ, RZ, -R22 ;  /* 0x000000ffff16d224 */ /* 0x000fe200078e0a16 */
[----:B------:R0:W-:Y:S01]  /*1dd0*/  STG.E desc[UR12][R2.64+-0x18], R24 ;  /* 0xffffe81802007986 */ /* 0x0001e2000c10190c */
[----:B------:R-:W-:-:S06]  /*1de0*/  LOP3.LUT R29, R29, R0, RZ, 0x3c, !PT ;  /* 0x000000001d1d7212 */ /* 0x000fcc00078e3cff */
[----:B------:R-:W-:Y:S01]  /*1df0*/  @!P6 IMAD.IADD R16, R16, 0x1, -R11 ;  /* 0x000000011010e824 */ /* 0x000fe200078e0a0b */
[----:B------:R-:W-:Y:S02]  /*1e00*/  ISETP.GE.AND P3, PT, R29, RZ, PT ;  /* 0x000000ff1d00720c */ /* 0x000fe40003f66270 */
[----:B------:R-:W5:Y:S01]  /*1e10*/  LDG.E R29, desc[UR12][R2.64+0x18] ;  /* 0x0000180c021d7981 */ /* 0x000f62000c1e1900 */
[----:B0-----:R-:W-:Y:S01]  /*1e20*/  SEL R24, R12, R22, !P2 ;  /* 0x000000160c187207 */ /* 0x001fe20005000000 */
[----:B------:R-:W-:Y:S01]  /*1e30*/  IMAD.HI.U32 R22, R4, R26, RZ ;  /* 0x0000001a04167227 */ /* 0x000fe200078e00ff */
[----:B------:R-:W-:-:S03]  /*1e40*/  ISETP.GE.U32.AND P4, PT, R16, R11, PT ;  /* 0x0000000b1000720c */ /* 0x000fc60003f86070 */
[----:B------:R-:W-:-:S05]  /*1e50*/  IMAD R16, R22, R13, R26 ;  /* 0x0000000d16107224 */ /* 0x000fca00078e021a */
[----:B------:R-:W-:Y:S01]  /*1e60*/  ISETP.GT.U32.AND P5, PT, R11, R16, PT ;  /* 0x000000100b00720c */ /* 0x000fe20003fa4070 */
[----:B------:R-:W-:-:S12]  /*1e70*/  @!P6 VIADD R20, R20, 0x1 ;  /* 0x000000011414e836 */ /* 0x000fd80000000000 */
[----:B------:R-:W-:-:S04]  /*1e80*/  @!P5 IADD3 R16, PT, PT, R16, -R11, RZ ;  /* 0x8000000b1010d210 */ /* 0x000fc80007ffe0ff */
[----:B------:R-:W-:Y:S02]  /*1e90*/  ISETP.GE.U32.AND P6, PT, R16, R11, PT ;  /* 0x0000000b1000720c */ /* 0x000fe40003fc6070 */
[----:B------:R-:W5:Y:S01]  /*1ea0*/  LDG.E R16, desc[UR12][R2.64+0x1c] ;  /* 0x00001c0c02107981 */ /* 0x000f62000c1e1900 */
[----:B------:R-:W-:Y:S01]  /*1eb0*/  LOP3.LUT R23, R23, R0, RZ, 0x3c, !PT ;  /* 0x0000000017177212 */ /* 0x000fe200078e3cff */
[----:B------:R-:W-:Y:S01]  /*1ec0*/  @P4 VIADD R20, R20, 0x1 ;  /* 0x0000000114144836 */ /* 0x000fe20000000000 */
[----:B------:R-:W-:Y:S02]  /*1ed0*/  IABS R26, R25 ;  /* 0x00000019001a7213 */ /* 0x000fe40000000000 */
[----:B------:R-:W-:Y:S01]  /*1ee0*/  ISETP.GE.AND P4, PT, R23, RZ, PT ;  /* 0x000000ff1700720c */ /* 0x000fe20003f86270 */
[----:B------:R-:W-:Y:S02]  /*1ef0*/  @!P5 VIADD R22, R22, 0x1 ;  /* 0x000000011616d836 */ /* 0x000fe40000000000 */
[----:B------:R-:W-:-:S04]  /*1f00*/  IMAD.HI.U32 R23, R4, R26, RZ ;  /* 0x0000001a04177227 */ /* 0x000fc800078e00ff */
[----:B------:R-:W-:Y:S02]  /*1f10*/  @P6 VIADD R22, R22, 0x1 ;  /* 0x0000000116166836 */ /* 0x000fe40000000000 */
[----:B------:R-:W-:Y:S01]  /*1f20*/  IMAD R26, R23, R13, R26 ;  /* 0x0000000d171a7224 */ /* 0x000fe200078e021a */
[----:B------:R-:W-:-:S03]  /*1f30*/  @!P3 IADD3 R20, PT, PT, -R20, RZ, RZ ;  /* 0x000000ff1414b210 */ /* 0x000fc60007ffe1ff */
[----:B------:R-:W-:Y:S02]  /*1f40*/  @!P4 IADD3 R22, PT, PT, -R22, RZ, RZ ;  /* 0x000000ff1616c210 */ /* 0x000fe40007ffe1ff */
[----:B------:R-:W-:Y:S01]  /*1f50*/  ISETP.GT.U32.AND P6, PT, R11, R26, PT ;  /* 0x0000001a0b00720c */ /* 0x000fe20003fc4070 */
[----:B------:R0:W-:Y:S01]  /*1f60*/  STG.E desc[UR12][R2.64+-0x14], R24 ;  /* 0xffffec1802007986 */ /* 0x0001e2000c10190c */
[----:B------:R-:W-:-:S05]  /*1f70*/  SEL R20, R12, R20, !P2 ;  /* 0x000000140c147207 */ /* 0x000fca0005000000 */
[----:B------:R1:W-:Y:S01]  /*1f80*/  STG.E desc[UR12][R2.64+-0x10], R20 ;  /* 0xfffff01402007986 */ /* 0x0003e2000c10190c */
[----:B0-----:R-:W-:Y:S02]  /*1f90*/  SEL R24, R12, R22, !P2 ;  /* 0x000000160c187207 */ /* 0x001fe40005000000 */
[----:B------:R-:W-:-:S03]  /*1fa0*/  IABS R22, R27 ;  /* 0x0000001b00167213 */ /* 0x000fc60000000000 */
[----:B------:R-:W-:Y:S02]  /*1fb0*/  @!P6 IMAD.IADD R26, R26, 0x1, -R11 ;  /* 0x000000011a1ae824 */ /* 0x000fe400078e0a0b */
[----:B-1----:R-:W-:-:S04]  /*1fc0*/  IMAD.HI.U32 R20, R4, R22, RZ ;  /* 0x0000001604147227 */ /* 0x002fc800078e00ff */
[----:B------:R-:W-:Y:S01]  /*1fd0*/  IMAD R22, R20, R13, R22 ;  /* 0x0000000d14167224 */ /* 0x000fe200078e0216 */
[----:B------:R-:W-:Y:S02]  /*1fe0*/  ISETP.GE.U32.AND P4, PT, R26, R11, PT ;  /* 0x0000000b1a00720c */ /* 0x000fe40003f86070 */
[----:B------:R-:W-:Y:S02]  /*1ff0*/  LOP3.LUT R25, R25, R0, RZ, 0x3c, !PT ;  /* 0x0000000019197212 */ /* 0x000fe400078e3cff */
[----:B------:R-:W-:Y:S02]  /*2000*/  ISETP.GT.U32.AND P3, PT, R11, R22, PT ;  /* 0x000000160b00720c */ /* 0x000fe40003f64070 */
[----:B------:R-:W-:Y:S01]  /*2010*/  ISETP.GE.AND P5, PT, R25, RZ, PT ;  /* 0x000000ff1900720c */ /* 0x000fe20003fa6270 */
[----:B------:R-:W-:Y:S01]  /*2020*/  @!P6 VIADD R23, R23, 0x1 ;  /* 0x000000011717e836 */ /* 0x000fe20000000000 */
[----:B------:R-:W-:Y:S01]  /*2030*/  IABS R25, R14 ;  /* 0x0000000e00197213 */ /* 0x000fe20000000000 */
[----:B------:R0:W-:Y:S01]  /*2040*/  STG.E desc[UR12][R2.64+-0xc], R24 ;  /* 0xfffff41802007986 */ /* 0x0001e2000c10190c */
[----:B------:R-:W-:-:S03]  /*2050*/  LOP3.LUT R14, R14, R0, RZ, 0x3c, !PT ;  /* 0x000000000e0e7212 */ /* 0x000fc600078e3cff */
[----:B------:R-:W-:-:S04]  /*2060*/  @P4 IADD3 R23, PT, PT, R23, 0x1, RZ ;  /* 0x0000000117174810 */ /* 0x000fc80007ffe0ff */
[----:B------:R-:W-:Y:S02]  /*2070*/  @!P3 IMAD.IADD R22, R22, 0x1, -R11 ;  /* 0x000000011616b824 */ /* 0x000fe400078e0a0b */
[----:B------:R-:W-:Y:S02]  /*2080*/  @!P5 IMAD.MOV R23, RZ, RZ, -R23 ;  /* 0x000000ffff17d224 */ /* 0x000fe400078e0a17 */
[----:B0-----:R-:W-:Y:S01]  /*2090*/  IMAD.HI.U32 R24, R4, R25, RZ ;  /* 0x0000001904187227 */ /* 0x001fe200078e00ff */
[----:B------:R-:W-:Y:S02]  /*20a0*/  ISETP.GE.U32.AND P4, PT, R22, R11, PT ;  /* 0x0000000b1600720c */ /* 0x000fe40003f86070 */
[----:B------:R-:W-:Y:S01]  /*20b0*/  ISETP.GE.AND P5, PT, R14, RZ, PT ;  /* 0x000000ff0e00720c */ /* 0x000fe20003fa6270 */
[----:B------:R-:W-:Y:S01]  /*20c0*/  IMAD R14, R24, R13, R25 ;  /* 0x0000000d180e7224 */ /* 0x000fe200078e0219 */
[----:B------:R-:W-:Y:S01]  /*20d0*/  LOP3.LUT R27, R27, R0, RZ, 0x3c, !PT ;  /* 0x000000001b1b7212 */ /* 0x000fe200078e3cff */
[----:B------:R-:W-:-:S03]  /*20e0*/  @!P3 VIADD R20, R20, 0x1 ;  /* 0x000000011414b836 */ /* 0x000fc60000000000 */
[----:B------:R-:W-:Y:S02]  /*20f0*/  ISETP.GT.U32.AND P3, PT, R11, R14, PT ;  /* 0x0000000e0b00720c */ /* 0x000fe40003f64070 */
[----:B------:R-:W-:-:S03]  /*2100*/  ISETP.GE.AND P6, PT, R27, RZ, PT ;  /* 0x000000ff1b00720c */ /* 0x000fc60003fc6270 */
[----:B------:R-:W-:-:S08]  /*2110*/  @P4 VIADD R20, R20, 0x1 ;  /* 0x0000000114144836 */ /* 0x000fd00000000000 */
[----:B------:R-:W-:Y:S02]  /*2120*/  @!P3 IMAD.IADD R14, R14, 0x1, -R11 ;  /* 0x000000010e0eb824 */ /* 0x000fe400078e0a0b */
[----:B------:R-:W-:Y:S01]  /*2130*/  @!P3 VIADD R24, R24, 0x1 ;  /* 0x000000011818b836 */ /* 0x000fe20000000000 */
[----:B--2---:R-:W-:-:S04]  /*2140*/  IABS R22, R17 ;  /* 0x0000001100167213 */ /* 0x004fc80000000000 */
[----:B------:R-:W-:-:S05]  /*2150*/  MOV R25, R22 ;  /* 0x0000001600197202 */ /* 0x000fca0000000f00 */
[----:B------:R-:W-:-:S04]  /*2160*/  IMAD.HI.U32 R22, R4, R25, RZ ;  /* 0x0000001904167227 */ /* 0x000fc800078e00ff */
[----:B------:R-:W-:Y:S01]  /*2170*/  IMAD R26, R22, R13, R25 ;  /* 0x0000000d161a7224 */ /* 0x000fe200078e0219 */
[----:B------:R-:W-:-:S04]  /*2180*/  MOV R25, R20 ;  /* 0x0000001400197202 */ /* 0x000fc80000000f00 */
[----:B------:R-:W-:Y:S01]  /*2190*/  ISETP.GT.U32.AND P4, PT, R11, R26, PT ;  /* 0x0000001a0b00720c */ /* 0x000fe20003f84070 */
[----:B------:R-:W-:Y:S01]  /*21a0*/  @!P6 IMAD.MOV R25, RZ, RZ, -R25 ;  /* 0x000000ffff19e224 */ /* 0x000fe200078e0a19 */
[----:B------:R-:W-:Y:S02]  /*21b0*/  ISETP.GE.U32.AND P6, PT, R14, R11, PT ;  /* 0x0000000b0e00720c */ /* 0x000fe40003fc6070 */
[----:B---3--:R-:W-:-:S05]  /*21c0*/  IABS R27, R19 ;  /* 0x00000013001b7213 */ /* 0x008fca0000000000 */
[----:B------:R-:W-:-:S04]  /*21d0*/  IMAD.HI.U32 R14, R4, R27, RZ ;  /* 0x0000001b040e7227 */ /* 0x000fc800078e00ff */
[----:B------:R-:W-:Y:S01]  /*21e0*/  @!P4 IADD3 R26, PT, PT, R26, -R11, RZ ;  /* 0x8000000b1a1ac210 */ /* 0x000fe20007ffe0ff */
[----:B------:R-:W-:-:S03]  /*21f0*/  IMAD R20, R14, R13, R27 ;  /* 0x0000000d0e147224 */ /* 0x000fc600078e021b */
[----:B------:R-:W-:Y:S01]  /*2200*/  ISETP.GE.U32.AND P3, PT, R26, R11, PT ;  /* 0x0000000b1a00720c */ /* 0x000fe20003f66070 */
[----:B------:R-:W-:Y:S01]  /*2210*/  @P6 VIADD R24, R24, 0x1 ;  /* 0x0000000118186836 */ /* 0x000fe20000000000 */
[----:B------:R-:W-:Y:S02]  /*2220*/  ISETP.GT.U32.AND P6, PT, R11, R20, PT ;  /* 0x000000140b00720c */ /* 0x000fe40003fc4070 */
[-C--:B------:R-:W-:Y:S02]  /*2230*/  LOP3.LUT R17, R17, R0.reuse, RZ, 0x3c, !PT ;  /* 0x0000000011117212 */ /* 0x080fe400078e3cff */
[----:B------:R-:W-:Y:S02]  /*2240*/  @!P4 IADD3 R22, PT, PT, R22, 0x1, RZ ;  /* 0x000000011616c810 */ /* 0x000fe40007ffe0ff */
[----:B------:R-:W-:Y:S01]  /*2250*/  ISETP.GE.AND P4, PT, R17, RZ, PT ;  /* 0x000000ff1100720c */ /* 0x000fe20003f86270 */
[----:B------:R-:W-:Y:S01]  /*2260*/  IMAD.MOV.U32 R17, RZ, RZ, R24 ;  /* 0x000000ffff117224 */ /* 0x000fe200078e0018 */
[----:B------:R-:W-:-:S02]  /*2270*/  LOP3.LUT R19, R19, R0, RZ, 0x3c, !PT ;  /* 0x0000000013137212 */ /* 0x000fc400078e3cff */
[----:B----4-:R-:W-:Y:S01]  /*2280*/  IABS R27, R21 ;  /* 0x00000015001b7213 */ /* 0x010fe20000000000 */
[----:B------:R-:W-:Y:S02]  /*2290*/  @P3 VIADD R22, R22, 0x1 ;  /* 0x0000000116163836 */ /* 0x000fe40000000000 */
[----:B------:R-:W-:Y:S01]  /*22a0*/  @!P6 IADD3 R20, PT, PT, R20, -R11, RZ ;  /* 0x8000000b1414e210 */ /* 0x000fe20007ffe0ff */
[----:B------:R-:W-:Y:S02]  /*22b0*/  @!P5 IMAD.MOV R17, RZ, RZ, -R17 ;  /* 0x000000ffff11d224 */ /* 0x000fe400078e0a11 */
[----:B------:R-:W-:Y:S01]  /*22c0*/  IMAD.HI.U32 R24, R4, R27, RZ ;  /* 0x0000001b04187227 */ /* 0x000fe200078e00ff */
[----:B------:R-:W-:Y:S02]  /*22d0*/  ISETP.GE.AND P3, PT, R19, RZ, PT ;  /* 0x000000ff1300720c */ /* 0x000fe40003f66270 */
[----:B------:R-:W-:Y:S01]  /*22e0*/  ISETP.GE.U32.AND P5, PT, R20, R11, PT ;  /* 0x0000000b1400720c */ /* 0x000fe20003fa6070 */
[----:B------:R-:W-:-:S02]  /*22f0*/  IMAD.MOV.U32 R19, RZ, RZ, R22 ;  /* 0x000000ffff137224 */ /* 0x000fc400078e0016 */
[----:B------:R-:W-:Y:S01]  /*2300*/  IMAD R22, R24, R13, R27 ;  /* 0x0000000d18167224 */ /* 0x000fe200078e021b */
[----:B------:R-:W-:Y:S01]  /*2310*/  LOP3.LUT R21, R21, R0, RZ, 0x3c, !PT ;  /* 0x0000000015157212 */ /* 0x000fe200078e3cff */
[----:B------:R-:W-:Y:S01]  /*2320*/  @!P6 VIADD R14, R14, 0x1 ;  /* 0x000000010e0ee836 */ /* 0x000fe20000000000 */
[----:B------:R-:W-:Y:S02]  /*2330*/  @!P4 IADD3 R19, PT, PT, -R19, RZ, RZ ;  /* 0x000000ff1313c210 */ /* 0x000fe40007ffe1ff */
[----:B------:R-:W-:Y:S02]  /*2340*/  ISETP.GT.U32.AND P6, PT, R11, R22, PT ;  /* 0x000000160b00720c */ /* 0x000fe40003fc4070 */
[----:B------:R-:W-:Y:S02]  /*2350*/  ISETP.GE.AND P4, PT, R21, RZ, PT ;  /* 0x000000ff1500720c */ /* 0x000fe40003f86270 */
[----:B-----5:R-:W-:Y:S01]  /*2360*/  IABS R21, R5 ;  /* 0x0000000500157213 */ /* 0x020fe20000000000 */
[----:B------:R-:W-:-:S04]  /*2370*/  @P5 VIADD R14, R14, 0x1 ;  /* 0x000000010e0e5836 */ /* 0x000fc80000000000 */
[----:B------:R-:W-:-:S04]  /*2380*/  IMAD.HI.U32 R20, R4, R21, RZ ;  /* 0x0000001504147227 */ /* 0x000fc800078e00ff */
[----:B------:R-:W-:Y:S01]  /*2390*/  IMAD R26, R20, R13, R21 ;  /* 0x0000000d141a7224 */ /* 0x000fe200078e0215 */
[----:B------:R-:W-:Y:S01]  /*23a0*/  MOV R21, R14 ;  /* 0x0000000e00157202 */ /* 0x000fe20000000f00 */
[----:B------:R-:W-:Y:S01]  /*23b0*/  @!P6 IMAD.IADD R22, R22, 0x1, -R11 ;  /* 0x000000011616e824 */ /* 0x000fe200078e0a0b */
[----:B------:R-:W-:-:S03]  /*23c0*/  IABS R27, R15 ;  /* 0x0000000f001b7213 */ /* 0x000fc60000000000 */
[----:B------:R-:W-:Y:S01]  /*23d0*/  @!P3 IMAD.MOV R21, RZ, RZ, -R21 ;  /* 0x000000ffff15b224 */ /* 0x000fe200078e0a15 */
[----:B------:R-:W-:Y:S02]  /*23e0*/  ISETP.GE.U32.AND P3, PT, R22, R11, PT ;  /* 0x0000000b1600720c */ /* 0x000fe40003f66070 */
[----:B------:R-:W-:Y:S01]  /*23f0*/  ISETP.GT.U32.AND P5, PT, R11, R26, PT ;  /* 0x0000001a0b00720c */ /* 0x000fe20003fa4070 */
[----:B------:R-:W-:-:S04]  /*2400*/  IMAD.HI.U32 R14, R4, R27, RZ ;  /* 0x0000001b040e7227 */ /* 0x000fc800078e00ff */
[----:B------:R-:W-:Y:S02]  /*2410*/  @!P6 VIADD R24, R24, 0x1 ;  /* 0x000000011818e836 */ /* 0x000fe40000000000 */
[----:B------:R-:W-:-:S04]  /*2420*/  IMAD R22, R14, R13, R27 ;  /* 0x0000000d0e167224 */ /* 0x000fc800078e021b */
[----:B------:R-:W-:Y:S01]  /*2430*/  @P3 VIADD R24, R24, 0x1 ;  /* 0x0000000118183836 */ /* 0x000fe20000000000 */
[----:B------:R-:W-:Y:S02]  /*2440*/  ISETP.GT.U32.AND P3, PT, R11, R22, PT ;  /* 0x000000160b00720c */ /* 0x000fe40003f64070 */
[----:B------:R-:W-:-:S04]  /*2450*/  @!P5 IADD3 R26, PT, PT, R26, -R11, RZ ;  /* 0x8000000b1a1ad210 */ /* 0x000fc80007ffe0ff */
[----:B------:R-:W-:Y:S02]  /*2460*/  ISETP.GE.U32.AND P6, PT, R26, R11, PT ;  /* 0x0000000b1a00720c */ /* 0x000fe40003fc6070 */
[----:B------:R-:W-:Y:S02]  /*2470*/  LOP3.LUT R5, R5, R0, RZ, 0x3c, !PT ;  /* 0x0000000005057212 */ /* 0x000fe400078e3cff */
[----:B------:R-:W-:Y:S02]  /*2480*/  @!P5 IADD3 R20, PT, PT, R20, 0x1, RZ ;  /* 0x000000011414d810 */ /* 0x000fe40007ffe0ff */
[----:B------:R-:W-:Y:S01]  /*2490*/  ISETP.GE.AND P5, PT, R5, RZ, PT ;  /* 0x000000ff0500720c */ /* 0x000fe20003fa6270 */
[----:B------:R-:W-:Y:S01]  /*24a0*/  @!P3 IMAD.IADD R22, R22, 0x1, -R11 ;  /* 0x000000011616b824 */ /* 0x000fe200078e0a0b */
[----:B------:R-:W-:-:S05]  /*24b0*/  IABS R5, R29 ;  /* 0x0000001d00057213 */ /* 0x000fca0000000000 */
[----:B------:R-:W-:Y:S01]  /*24c0*/  @P6 VIADD R20, R20, 0x1 ;  /* 0x0000000114146836 */ /* 0x000fe20000000000 */
[----:B------:R-:W-:Y:S01]  /*24d0*/  ISETP.GE.U32.AND P6, PT, R22, R11, PT ;  /* 0x0000000b1600720c */ /* 0x000fe20003fc6070 */
[----:B------:R-:W-:-:S04]  /*24e0*/  IMAD.HI.U32 R22, R4, R5, RZ ;  /* 0x0000000504167227 */ /* 0x000fc800078e00ff */
[----:B------:R-:W-:Y:S01]  /*24f0*/  IMAD R26, R22, R13, R5 ;  /* 0x0000000d161a7224 */ /* 0x000fe200078e0205 */
[----:B------:R-:W-:-:S04]  /*2500*/  @!P3 IADD3 R14, PT, PT, R14, 0x1, RZ ;  /* 0x000000010e0eb810 */ /* 0x000fc80007ffe0ff */
[----:B------:R-:W-:-:S03]  /*2510*/  ISETP.GT.U32.AND P3, PT, R11, R26, PT ;  /* 0x0000001a0b00720c */ /* 0x000fc60003f64070 */
[----:B------:R-:W-:Y:S01]  /*2520*/  @P6 VIADD R14, R14, 0x1 ;  /* 0x000000010e0e6836 */ /* 0x000fe20000000000 */
[----:B------:R-:W-:-:S09]  /*2530*/  IABS R5, R16 ;  /* 0x0000001000057213 */ /* 0x000fd20000000000 */
[----:B------:R-:W-:Y:S02]  /*2540*/  @!P3 IMAD.IADD R26, R26, 0x1, -R11 ;  /* 0x000000011a1ab824 */ /* 0x000fe400078e0a0b */
[----:B------:R-:W-:-:S03]  /*2550*/  IMAD.HI.U32 R4, R4, R5, RZ ;  /* 0x0000000504047227 */ /* 0x000fc600078e00ff */
[----:B------:R-:W-:Y:S01]  /*2560*/  ISETP.GE.U32.AND P6, PT, R26, R11, PT ;  /* 0x0000000b1a00720c */ /* 0x000fe20003fc6070 */
[----:B------:R-:W-:Y:S01]  /*2570*/  IMAD R26, R4, R13, R5 ;  /* 0x0000000d041a7224 */ /* 0x000fe200078e0205 */
[----:B------:R-:W-:-:S04]  /*2580*/  @!P3 IADD3 R22, PT, PT, R22, 0x1, RZ ;  /* 0x000000011616b810 */ /* 0x000fc80007ffe0ff */
[----:B------:R-:W-:Y:S02]  /*2590*/  ISETP.GT.U32.AND P3, PT, R11, R26, PT ;  /* 0x0000001a0b00720c */ /* 0x000fe40003f64070 */
[----:B------:R-:W-:-:S05]  /*25a0*/  LOP3.LUT R15, R15, R0, RZ, 0x3c, !PT ;  /* 0x000000000f0f7212 */ /* 0x000fca00078e3cff */
[----:B------:R-:W-:Y:S01]  /*25b0*/  @P6 VIADD R22, R22, 0x1 ;  /* 0x0000000116166836 */ /* 0x000fe20000000000 */
[----:B------:R-:W-:-:S05]  /*25c0*/  LOP3.LUT R29, R29, R0, RZ, 0x3c, !PT ;  /* 0x000000001d1d7212 */ /* 0x000fca00078e3cff */
[----:B------:R-:W-:Y:S01]  /*25d0*/  @!P3 IMAD.IADD R26, R26, 0x1, -R11 ;  /* 0x000000011a1ab824 */ /* 0x000fe200078e0a0b */
[----:B------:R-:W-:-:S04]  /*25e0*/  @!P3 IADD3 R4, PT, PT, R4, 0x1, RZ ;  /* 0x000000010404b810 */ /* 0x000fc80007ffe0ff */
[----:B------:R-:W-:Y:S01]  /*25f0*/  ISETP.GE.U32.AND P6, PT, R26, R11, PT ;  /* 0x0000000b1a00720c */ /* 0x000fe20003fc6070 */
[----:B------:R-:W-:Y:S01]  /*2600*/  @!P4 IMAD.MOV R24, RZ, RZ, -R24 ;  /* 0x000000ffff18c224 */ /* 0x000fe200078e0a18 */
[----:B------:R-:W-:Y:S02]  /*2610*/  ISETP.GE.AND P4, PT, R15, RZ, PT ;  /* 0x000000ff0f00720c */ /* 0x000fe40003f86270 */
[----:B------:R-:W-:Y:S02]  /*2620*/  ISETP.GE.AND P3, PT, R29, RZ, PT ;  /* 0x000000ff1d00720c */ /* 0x000fe40003f66270 */
[----:B------:R-:W-:Y:S01]  /*2630*/  LOP3.LUT R16, R16, R0, RZ, 0x3c, !PT ;  /* 0x0000000010107212 */ /* 0x000fe200078e3cff */
[----:B------:R-:W-:-:S06]  /*2640*/  VIADD R10, R10, 0x10 ;  /* 0x000000100a0a7836 */ /* 0x000fcc0000000000 */
[----:B------:R-:W-:Y:S01]  /*2650*/  @P6 VIADD R4, R4, 0x1 ;  /* 0x0000000104046836 */ /* 0x000fe20000000000 */
[----:B------:R-:W-:Y:S01]  /*2660*/  ISETP.GE.AND P6, PT, R16, RZ, PT ;  /* 0x000000ff1000720c */ /* 0x000fe20003fc6270 */
[----:B------:R-:W-:Y:S01]  /*2670*/  @!P4 IMAD.MOV R14, RZ, RZ, -R14 ;  /* 0x000000ffff0ec224 */ /* 0x000fe200078e0a0e */
[----:B------:R-:W-:Y:S01]  /*2680*/  @!P5 IADD3 R20, PT, PT, -R20, RZ, RZ ;  /* 0x000000ff1414d210 */ /* 0x000fe20007ffe1ff */
[----:B------:R-:W-:Y:S01]  /*2690*/  @!P3 IMAD.MOV R22, RZ, RZ, -R22 ;  /* 0x000000ffff16b224 */ /* 0x000fe200078e0a16 */
[C---:B------:R-:W-:Y:S02]  /*26a0*/  SEL R23, R12.reuse, R23, !P2 ;  /* 0x000000170c177207 */ /* 0x040fe40005000000 */
[C---:B------:R-:W-:Y:S02]  /*26b0*/  SEL R25, R12.reuse, R25, !P2 ;  /* 0x000000190c197207 */ /* 0x040fe40005000000 */
[C---:B------:R-:W-:Y:S02]  /*26c0*/  SEL R17, R12.reuse, R17, !P2 ;  /* 0x000000110c117207 */ /* 0x040fe40005000000 */
[----:B------:R-:W-:-:S02]  /*26d0*/  SEL R19, R12, R19, !P2 ;  /* 0x000000130c137207 */ /* 0x000fc40005000000 */
[C---:B------:R-:W-:Y:S02]  /*26e0*/  SEL R21, R12.reuse, R21, !P2 ;  /* 0x000000150c157207 */ /* 0x040fe40005000000 */
[C---:B------:R-:W-:Y:S02]  /*26f0*/  SEL R5, R12.reuse, R24, !P2 ;  /* 0x000000180c057207 */ /* 0x040fe40005000000 */
[C---:B------:R-:W-:Y:S02]  /*2700*/  SEL R11, R12.reuse, R20, !P2 ;  /* 0x000000140c0b7207 */ /* 0x040fe40005000000 */
[C---:B------:R-:W-:Y:S02]  /*2710*/  SEL R13, R12.reuse, R14, !P2 ;  /* 0x0000000e0c0d7207 */ /* 0x040fe40005000000 */
[----:B------:R-:W-:Y:S02]  /*2720*/  SEL R15, R12, R22, !P2 ;  /* 0x000000160c0f7207 */ /* 0x000fe40005000000 */
[----:B------:R-:W-:-:S02]  /*2730*/  ISETP.NE.AND P2, PT, R10, RZ, PT ;  /* 0x000000ff0a00720c */ /* 0x000fc40003f45270 */
[----:B------:R-:W-:Y:S01]  /*2740*/  @!P6 IADD3 R4, PT, PT, -R4, RZ, RZ ;  /* 0x000000ff0404e210 */ /* 0x000fe20007ffe1ff */
[----:B------:R0:W-:Y:S04]  /*2750*/  STG.E desc[UR12][R2.64], R17 ;  /* 0x0000001102007986 */ /* 0x0001e8000c10190c */
[----:B------:R-:W-:Y:S01]  /*2760*/  STG.E desc[UR12][R2.64+-0x8], R23 ;  /* 0xfffff81702007986 */ /* 0x000fe2000c10190c */
[----:B0-----:R-:W-:Y:S02]  /*2770*/  SEL R17, R9, R4, !P1 ;  /* 0x0000000409117207 */ /* 0x001fe40004800000 */
[----:B------:R-:W-:Y:S01]  /*2780*/  IADD3 R4, P3, PT, R2, 0x40, RZ ;  /* 0x0000004002047810 */ /* 0x000fe20007f7e0ff */
[----:B------:R-:W-:Y:S04]  /*2790*/  STG.E desc[UR12][R2.64+-0x4], R25 ;  /* 0xfffffc1902007986 */ /* 0x000fe8000c10190c */
[----:B------:R0:W-:Y:S04]  /*27a0*/  STG.E desc[UR12][R2.64+0x4], R19 ;  /* 0x0000041302007986 */ /* 0x0001e8000c10190c */
[----:B------:R3:W-:Y:S04]  /*27b0*/  STG.E desc[UR12][R2.64+0x8], R21 ;  /* 0x0000081502007986 */ /* 0x0007e8000c10190c */
[----:B------:R3:W-:Y:S04]  /*27c0*/  STG.E desc[UR12][R2.64+0xc], R5 ;  /* 0x00000c0502007986 */ /* 0x0007e8000c10190c */
[----:B------:R3:W-:Y:S01]  /*27d0*/  STG.E desc[UR12][R2.64+0x10], R11 ;  /* 0x0000100b02007986 */ /* 0x0007e2000c10190c */
[----:B0-----:R-:W-:-:S03]  /*27e0*/  IMAD.X R19, RZ, RZ, R3, P3 ;  /* 0x000000ffff137224 */ /* 0x001fc600018e0603 */
[----:B------:R3:W-:Y:S04]  /*27f0*/  STG.E desc[UR12][R2.64+0x14], R13 ;  /* 0x0000140d02007986 */ /* 0x0007e8000c10190c */
[----:B------:R3:W-:Y:S04]  /*2800*/  STG.E desc[UR12][R2.64+0x18], R15 ;  /* 0x0000180f02007986 */ /* 0x0007e8000c10190c */
[----:B------:R3:W-:Y:S01]  /*2810*/  STG.E desc[UR12][R2.64+0x1c], R17 ;  /* 0x00001c1102007986 */ /* 0x0007e2000c10190c */
[----:B------:R-:W-:Y:S05]  /*2820*/  @P2 BRA `(.L_x_13) ;  /* 0xfffffff000102947 */ /* 0x000fea000383ffff */
.L_x_12:
[----:B------:R-:W-:Y:S05]  /*2830*/  @!P0 EXIT ;  /* 0x000000000000894d */ /* 0x000fea0003800000 */
[----:B------:R-:W4:Y:S01]  /*2840*/  LDCU UR4, c[0x0][0x390] ;  /* 0x00007200ff0477ac */ /* 0x000f220008000800 */
[----:B------:R-:W-:Y:S01]  /*2850*/  ISETP.GE.U32.AND P1, PT, R18, 0x8, PT ;  /* 0x000000081200780c */ /* 0x000fe20003f26070 */
[----:B----4-:R-:W-:-:S06]  /*2860*/  ULOP3.LUT UR5, UR4, 0x7, URZ, 0xc0, !UPT ;  /* 0x0000000704057892 */ /* 0x010fcc000f8ec0ff */
[----:B------:R-:W-:-:S06]  /*2870*/  ISETP.NE.AND P0, PT, RZ, UR5, PT ;  /* 0x00000005ff007c0c */ /* 0x000fcc000bf05270 */
[----:B------:R-:W-:Y:S07]  /*2880*/  @!P1 BRA `(.L_x_14) ;  /* 0x0000000800109947 */ /* 0x000fee0003800000 */
[----:B--23--:R-:W2:Y:S02]  /*2890*/  LDC.64 R2, c[0x0][0x388] ;  /* 0x0000e200ff027b82 */ /* 0x00cea40000000a00 */
[----:B--2---:R-:W-:-:S05]  /*28a0*/  IMAD.WIDE.U32 R2, R6, 0x4, R2 ;  /* 0x0000000406027825 */ /* 0x004fca00078e0002 */
[----:B------:R-:W2:Y:S04]  /*28b0*/  LDG.E R25, desc[UR12][R2.64] ;  /* 0x0000000c02197981 */ /* 0x000ea8000c1e1900 */
[----:B-1----:R-:W3:Y:S04]  /*28c0*/  LDG.E R19, desc[UR12][R2.64+0x4] ;  /* 0x0000040c02137981 */ /* 0x002ee8000c1e1900 */
[----:B0-----:R-:W4:Y:S04]  /*28d0*/  LDG.E R5, desc[UR12][R2.64+0x8] ;  /* 0x0000080c02057981 */ /* 0x001f28000c1e1900 */
[----:B------:R-:W5:Y:S04]  /*28e0*/  LDG.E R15, desc[UR12][R2.64+0xc] ;  /* 0x00000c0c020f7981 */ /* 0x000f68000c1e1900 */
[----:B------:R-:W5:Y:S04]  /*28f0*/  LDG.E R13, desc[UR12][R2.64+0x14] ;  /* 0x0000140c020d7981 */ /* 0x000f68000c1e1900 */
[----:B------:R-:W5:Y:S04]  /*2900*/  LDG.E R9, desc[UR12][R2.64+0x10] ;  /* 0x0000100c02097981 */ /* 0x000f68000c1e1900 */
[----:B------:R-:W5:Y:S04]  /*2910*/  LDG.E R7, desc[UR12][R2.64+0x1c] ;  /* 0x00001c0c02077981 */ /* 0x000f68000c1e1900 */
[----:B------:R-:W5:Y:S01]  /*2920*/  LDG.E R11, desc[UR12][R2.64+0x18] ;  /* 0x0000180c020b7981 */ /* 0x000f62000c1e1900 */
[----:B------:R-:W-:-:S04]  /*2930*/  IABS R4, R0 ;  /* 0x0000000000047213 */ /* 0x000fc80000000000 */
[----:B------:R-:W0:Y:S08]  /*2940*/  I2F.RP R8, R4 ;  /* 0x0000000400087306 */ /* 0x000e300000209400 */
[----:B0-----:R-:W0:Y:S02]  /*2950*/  MUFU.RCP R8, R8 ;  /* 0x0000000800087308 */ /* 0x001e240000001000 */
[----:B0-----:R-:W-:-:S06]  /*2960*/  IADD3 R16, PT, PT, R8, 0xffffffe, RZ ;  /* 0x0ffffffe08107810 */ /* 0x001fcc0007ffe0ff */
[----:B------:R0:W1:Y:S01]  /*2970*/  F2I.FTZ.U32.TRUNC.NTZ R17, R16 ;  /* 0x0000001000117305 */ /* 0x000062000021f000 */
[----:B------:R-:W-:Y:S01]  /*2980*/  IABS R12, R0 ;  /* 0x00000000000c7213 */ /* 0x000fe20000000000 */
[----:B0-----:R-:W-:Y:S02]  /*2990*/  IMAD.MOV.U32 R16, RZ, RZ, RZ ;  /* 0x000000ffff107224 */ /* 0x001fe400078e00ff */
[----:B-1----:R-:W-:-:S04]  /*29a0*/  IMAD.MOV R21, RZ, RZ, -R17 ;  /* 0x000000ffff157224 */ /* 0x002fc800078e0a11 */
[----:B------:R-:W-:-:S04]  /*29b0*/  IMAD R21, R21, R4, RZ ;  /* 0x0000000415157224 */ /* 0x000fc800078e02ff */
[----:B------:R-:W-:Y:S01]  /*29c0*/  IMAD.HI.U32 R10, R17, R21, R16 ;  /* 0x00000015110a7227 */ /* 0x000fe200078e0010 */
[----:B------:R-:W-:-:S03]  /*29d0*/  IADD3 R8, PT, PT, RZ, -R12, RZ ;  /* 0x8000000cff087210 */ /* 0x000fc60007ffe0ff */
[----:B------:R-:W-:Y:S01]  /*29e0*/  VIADD R6, R6, 0x8 ;  /* 0x0000000806067836 */ /* 0x000fe20000000000 */
[----:B--2---:R-:W-:-:S05]  /*29f0*/  IABS R29, R25 ;  /* 0x00000019001d7213 */ /* 0x004fca0000000000 */
[----:B------:R-:W-:Y:S01]  /*2a00*/  IMAD.HI.U32 R23, R10, R29, RZ ;  /* 0x0000001d0a177227 */ /* 0x000fe200078e00ff */
[----:B---3--:R-:W-:-:S03]  /*2a10*/  IABS R17, R19 ;  /* 0x0000001300117213 */ /* 0x008fc60000000000 */
[----:B------:R-:W-:Y:S02]  /*2a20*/  IMAD R29, R23, R8, R29 ;  /* 0x00000008171d7224 */ /* 0x000fe400078e021d */
[----:B------:R-:W-:-:S03]  /*2a30*/  IMAD.HI.U32 R21, R10, R17, RZ ;  /* 0x000000110a157227 */ /* 0x000fc600078e00ff */
[----:B------:R-:W-:Y:S01]  /*2a40*/  ISETP.GT.U32.AND P1, PT, R4, R29, PT ;  /* 0x0000001d0400720c */ /* 0x000fe20003f24070 */
[----:B------:R-:W-:Y:S01]  /*2a50*/  IMAD R12, R21, R8, R17 ;  /* 0x00000008150c7224 */ /* 0x000fe200078e0211 */
[----:B----4-:R-:W-:-:S04]  /*2a60*/  IABS R27, R5 ;  /* 0x00000005001b7213 */ /* 0x010fc80000000000 */
[----:B------:R-:W-:Y:S01]  /*2a70*/  ISETP.GT.U32.AND P5, PT, R4, R12, PT ;  /* 0x0000000c0400720c */ /* 0x000fe20003fa4070 */
[----:B------:R-:W-:-:S06]  /*2a80*/  IMAD.HI.U32 R17, R10, R27, RZ ;  /* 0x0000001b0a117227 */ /* 0x000fcc00078e00ff */
[----:B------:R-:W-:Y:S01]  /*2a90*/  @!P1 IMAD.IADD R29, R29, 0x1, -R4 ;  /* 0x000000011d1d9824 */ /* 0x000fe200078e0a04 */
[----:B------:R-:W-:Y:S01]  /*2aa0*/  LOP3.LUT R19, R19, R0, RZ, 0x3c, !PT ;  /* 0x0000000013137212 */ /* 0x000fe200078e3cff */
[----:B------:R-:W-:-:S03]  /*2ab0*/  IMAD R27, R17, R8, R27 ;  /* 0x00000008111b7224 */ /* 0x000fc600078e021b */
[-C--:B------:R-:W-:Y:S02]  /*2ac0*/  ISETP.GE.U32.AND P6, PT, R29, R4.reuse, PT ;  /* 0x000000041d00720c */ /* 0x080fe40003fc6070 */
[----:B-----5:R-:W-:Y:S01]  /*2ad0*/  IABS R29, R15 ;  /* 0x0000000f001d7213 */ /* 0x020fe20000000000 */
[----:B------:R-:W-:Y:S01]  /*2ae0*/  @!P5 IMAD.IADD R12, R12, 0x1, -R4 ;  /* 0x000000010c0cd824 */ /* 0x000fe200078e0a04 */
[----:B------:R-:W-:Y:S02]  /*2af0*/  ISETP.GT.U32.AND P4, PT, R4, R27, PT ;  /* 0x0000001b0400720c */ /* 0x000fe40003f84070 */
[----:B------:R-:W-:Y:S01]  /*2b00*/  ISETP.GE.AND P3, PT, R19, RZ, PT ;  /* 0x000000ff1300720c */ /* 0x000fe20003f66270 */
[----:B------:R-:W-:Y:S01]  /*2b10*/  IMAD.HI.U32 R19, R10, R29, RZ ;  /* 0x0000001d0a137227 */ /* 0x000fe200078e00ff */
[----:B------:R-:W-:Y:S02]  /*2b20*/  @!P1 IADD3 R23, PT, PT, R23, 0x1, RZ ;  /* 0x0000000117179810 */ /* 0x000fe40007ffe0ff */
[----:B------:R-:W-:Y:S01]  /*2b30*/  ISETP.GE.U32.AND P1, PT, R12, R4, PT ;  /* 0x000000040c00720c */ /* 0x000fe20003f26070 */
[----:B------:R-:W-:Y:S01]  /*2b40*/  IMAD R18, R19, R8, R29 ;  /* 0x0000000813127224 */ /* 0x000fe200078e021d */
[----:B------:R-:W-:-:S02]  /*2b50*/  LOP3.LUT R25, R25, R0, RZ, 0x3c, !PT ;  /* 0x0000000019197212 */ /* 0x000fc400078e3cff */
[----:B------:R-:W-:Y:S02]  /*2b60*/  @P6 IADD3 R23, PT, PT, R23, 0x1, RZ ;  /* 0x0000000117176810 */ /* 0x000fe40007ffe0ff */
[----:B------:R-:W-:Y:S01]  /*2b70*/  ISETP.GT.U32.AND P6, PT, R4, R18, PT ;  /* 0x000000120400720c */ /* 0x000fe20003fc4070 */
[----:B------:R-:W-:Y:S01]  /*2b80*/  @!P4 IMAD.IADD R27, R27, 0x1, -R4 ;  /* 0x000000011b1bc824 */ /* 0x000fe200078e0a04 */
[----:B------:R-:W-:Y:S01]  /*2b90*/  ISETP.GE.AND P2, PT, R25, RZ, PT ;  /* 0x000000ff1900720c */ /* 0x000fe20003f46270 */
[----:B------:R-:W-:Y:S01]  /*2ba0*/  @!P5 VIADD R21, R21, 0x1 ;  /* 0x000000011515d836 */ /* 0x000fe20000000000 */
[----:B------:R-:W-:Y:S02]  /*2bb0*/  IABS R16, R13 ;  /* 0x0000000d00107213 */ /* 0x000fe40000000000 */
[----:B------:R-:W-:Y:S01]  /*2bc0*/  IABS R14, R9 ;  /* 0x00000009000e7213 */ /* 0x000fe20000000000 */
[----:B------:R-:W-:Y:S01]  /*2bd0*/  @P1 VIADD R21, R21, 0x1 ;  /* 0x0000000115151836 */ /* 0x000fe20000000000 */
[----:B------:R-:W-:Y:S01]  /*2be0*/  ISETP.GE.U32.AND P5, PT, R27, R4, PT ;  /* 0x000000041b00720c */ /* 0x000fe20003fa6070 */
[----:B------:R-:W-:Y:S01]  /*2bf0*/  IMAD.HI.U32 R27, R10, R16, RZ ;  /* 0x000000100a1b7227 */ /* 0x000fe200078e00ff */
[----:B------:R-:W-:-:S03]  /*2c00*/  MOV R12, R23 ;  /* 0x00000017000c7202 */ /* 0x000fc60000000f00 */
[----:B------:R-:W-:Y:S01]  /*2c10*/  IMAD.MOV.U32 R29, RZ, RZ, R14 ;  /* 0x000000ffff1d7224 */ /* 0x000fe200078e000e */
[----:B------:R-:W-:Y:S01]  /*2c20*/  IABS R22, R7 ;  /* 0x0000000700167213 */ /* 0x000fe20000000000 */
[----:B------:R-:W-:Y:S02]  /*2c30*/  IMAD R16, R27, R8, R16 ;  /* 0x000000081b107224 */ /* 0x000fe400078e0210 */
[----:B------:R-:W-:Y:S02]  /*2c40*/  @!P6 IMAD.IADD R18, R18, 0x1, -R4 ;  /* 0x000000011212e824 */ /* 0x000fe400078e0a04 */
[----:B------:R-:W-:Y:S01]  /*2c50*/  IMAD.MOV.U32 R14, RZ, RZ, R21 ;  /* 0x000000ffff0e7224 */ /* 0x000fe200078e0015 */
[----:B------:R-:W-:Y:S01]  /*2c60*/  IABS R20, R11 ;  /* 0x0000000b00147213 */ /* 0x000fe20000000000 */
[----:B------:R-:W-:Y:S01]  /*2c70*/  IMAD.HI.U32 R25, R10, R29, RZ ;  /* 0x0000001d0a197227 */ /* 0x000fe200078e00ff */
[----:B------:R-:W-:Y:S02]  /*2c80*/  @!P2 IADD3 R12, PT, PT, -R12, RZ, RZ ;  /* 0x000000ff0c0ca210 */ /* 0x000fe40007ffe1ff */
[----:B------:R-:W-:Y:S01]  /*2c90*/  ISETP.GE.U32.AND P2, PT, R18, R4, PT ;  /* 0x000000041200720c */ /* 0x000fe20003f46070 */
[----:B------:R-:W-:Y:S01]  /*2ca0*/  @!P3 IMAD.MOV R14, RZ, RZ, -R14 ;  /* 0x000000ffff0eb224 */ /* 0x000fe200078e0a0e */
[----:B------:R-:W-:Y:S01]  /*2cb0*/  ISETP.GT.U32.AND P3, PT, R4, R16, PT ;  /* 0x000000100400720c */ /* 0x000fe20003f64070 */
[----:B------:R-:W-:-:S02]  /*2cc0*/  IMAD.MOV.U32 R18, RZ, RZ, R22 ;  /* 0x000000ffff127224 */ /* 0x000fc400078e0016 */
[----:B------:R-:W-:Y:S02]  /*2cd0*/  IMAD R29, R25, R8, R29 ;  /* 0x00000008191d7224 */ /* 0x000fe400078e021d */
[----:B------:R-:W-:-:S04]  /*2ce0*/  IMAD.HI.U32 R21, R10, R20, RZ ;  /* 0x000000140a157227 */ /* 0x000fc800078e00ff */
[----:B------:R-:W-:Y:S01]  /*2cf0*/  IMAD.HI.U32 R23, R10, R18, RZ ;  /* 0x000000120a177227 */ /* 0x000fe200078e00ff */
[----:B------:R-:W-:-:S03]  /*2d00*/  ISETP.GT.U32.AND P1, PT, R4, R29, PT ;  /* 0x0000001d0400720c */ /* 0x000fc60003f24070 */
[-C--:B------:R-:W-:Y:S02]  /*2d10*/  IMAD R20, R21, R8.reuse, R20 ;  /* 0x0000000815147224 */ /* 0x080fe400078e0214 */
[----:B------:R-:W-:Y:S01]  /*2d20*/  IMAD R8, R23, R8, R18 ;  /* 0x0000000817087224 */ /* 0x000fe200078e0212 */
[----:B------:R-:W-:Y:S01]  /*2d30*/  @!P6 IADD3 R19, PT, PT, R19, 0x1, RZ ;  /* 0x000000011313e810 */ /* 0x000fe20007ffe0ff */
[----:B------:R-:W-:-:S03]  /*2d40*/  @!P3 IMAD.IADD R16, R16, 0x1, -R4 ;  /* 0x000000011010b824 */ /* 0x000fc600078e0a04 */
[----:B------:R-:W-:Y:S01]  /*2d50*/  ISETP.GT.U32.AND P6, PT, R4, R8, PT ;  /* 0x000000080400720c */ /* 0x000fe20003fc4070 */
[----:B------:R-:W-:Y:S01]  /*2d60*/  @P2 VIADD R19, R19, 0x1 ;  /* 0x0000000113132836 */ /* 0x000fe20000000000 */
[----:B------:R-:W-:Y:S01]  /*2d70*/  ISETP.GE.U32.AND P2, PT, R16, R4, PT ;  /* 0x000000041000720c */ /* 0x000fe20003f46070 */
[----:B------:R-:W-:Y:S01]  /*2d80*/  @!P1 IMAD.IADD R29, R29, 0x1, -R4 ;  /* 0x000000011d1d9824 */ /* 0x000fe200078e0a04 */
[----:B------:R-:W-:Y:S02]  /*2d90*/  @!P4 IADD3 R17, PT, PT, R17, 0x1, RZ ;  /* 0x000000011111c810 */ /* 0x000fe40007ffe0ff */
[----:B------:R-:W-:Y:S02]  /*2da0*/  ISETP.GT.U32.AND P4, PT, R4, R20, PT ;  /* 0x000000140400720c */ /* 0x000fe40003f84070 */
[----:B------:R-:W-:Y:S01]  /*2db0*/  @!P3 IADD3 R27, PT, PT, R27, 0x1, RZ ;  /* 0x000000011b1bb810 */ /* 0x000fe20007ffe0ff */
[----:B------:R-:W-:Y:S01]  /*2dc0*/  @P5 VIADD R17, R17, 0x1 ;  /* 0x0000000111115836 */ /* 0x000fe20000000000 */
[----:B------:R-:W-:-:S02]  /*2dd0*/  ISETP.GE.U32.AND P5, PT, R29, R4, PT ;  /* 0x000000041d00720c */ /* 0x000fc40003fa6070 */
[----:B------:R-:W-:Y:S01]  /*2de0*/  LOP3.LUT R5, R5, R0, RZ, 0x3c, !PT ;  /* 0x0000000005057212 */ /* 0x000fe200078e3cff */
[--C-:B------:R-:W-:Y:S01]  /*2df0*/  @!P6 IMAD.IADD R8, R8, 0x1, -R4.reuse ;  /* 0x000000010808e824 */ /* 0x100fe200078e0a04 */
[----:B------:R-:W-:Y:S01]  /*2e00*/  @!P1 IADD3 R25, PT, PT, R25, 0x1, RZ ;  /* 0x0000000119199810 */ /* 0x000fe20007ffe0ff */
[----:B------:R-:W-:Y:S01]  /*2e10*/  @P2 VIADD R27, R27, 0x1 ;  /* 0x000000011b1b2836 */ /* 0x000fe20000000000 */
[----:B------:R-:W-:Y:S02]  /*2e20*/  ISETP.GE.AND P1, PT, R5, RZ, PT ;  /* 0x000000ff0500720c */ /* 0x000fe40003f26270 */
[----:B------:R-:W-:Y:S01]  /*2e30*/  ISETP.GE.U32.AND P2, PT, R8, R4, PT ;  /* 0x000000040800720c */ /* 0x000fe20003f46070 */
[----:B------:R-:W-:Y:S01]  /*2e40*/  @!P4 IMAD.IADD R20, R20, 0x1, -R4 ;  /* 0x000000011414c824 */ /* 0x000fe200078e0a04 */
[----:B------:R-:W-:Y:S02]  /*2e50*/  @!P6 IADD3 R23, PT, PT, R23, 0x1, RZ ;  /* 0x000000011717e810 */ /* 0x000fe40007ffe0ff */
[----:B------:R-:W-:Y:S01]  /*2e60*/  LOP3.LUT R15, R15, R0, RZ, 0x3c, !PT ;  /* 0x000000000f0f7212 */ /* 0x000fe200078e3cff */
[----:B------:R-:W-:Y:S01]  /*2e70*/  @P5 VIADD R25, R25, 0x1 ;  /* 0x0000000119195836 */ /* 0x000fe20000000000 */
[----:B------:R-:W-:-:S02]  /*2e80*/  ISETP.GE.U32.AND P5, PT, R20, R4, PT ;  /* 0x000000041400720c */ /* 0x000fc40003fa6070 */
[-C--:B------:R-:W-:Y:S02]  /*2e90*/  LOP3.LUT R13, R13, R0.reuse, RZ, 0x3c, !PT ;  /* 0x000000000d0d7212 */ /* 0x080fe400078e3cff */
[-C--:B------:R-:W-:Y:S02]  /*2ea0*/  LOP3.LUT R11, R11, R0.reuse, RZ, 0x3c, !PT ;  /* 0x000000000b0b7212 */ /* 0x080fe400078e3cff */
[-C--:B------:R-:W-:Y:S02]  /*2eb0*/  LOP3.LUT R9, R9, R0.reuse, RZ, 0x3c, !PT ;  /* 0x0000000009097212 */ /* 0x080fe400078e3cff */
[----:B------:R-:W-:Y:S01]  /*2ec0*/  LOP3.LUT R4, R7, R0, RZ, 0x3c, !PT ;  /* 0x0000000007047212 */ /* 0x000fe200078e3cff */
[----:B------:R-:W-:Y:S01]  /*2ed0*/  @!P1 IMAD.MOV R17, RZ, RZ, -R17 ;  /* 0x000000ffff119224 */ /* 0x000fe200078e0a11 */
[----:B------:R-:W-:Y:S01]  /*2ee0*/  ISETP.GE.AND P3, PT, R15, RZ, PT ;  /* 0x000000ff0f00720c */ /* 0x000fe20003f66270 */
[----:B------:R-:W-:Y:S01]  /*2ef0*/  @P2 VIADD R23, R23, 0x1 ;  /* 0x0000000117172836 */ /* 0x000fe20000000000 */
[----:B------:R-:W-:-:S02]  /*2f00*/  @!P4 IADD3 R21, PT, PT, R21, 0x1, RZ ;  /* 0x000000011515c810 */ /* 0x000fc40007ffe0ff */
[----:B------:R-:W-:Y:S02]  /*2f10*/  ISETP.GE.AND P1, PT, R13, RZ, PT ;  /* 0x000000ff0d00720c */ /* 0x000fe40003f26270 */
[----:B------:R-:W-:Y:S02]  /*2f20*/  ISETP.GE.AND P6, PT, R11, RZ, PT ;  /* 0x000000ff0b00720c */ /* 0x000fe40003fc6270 */
[----:B------:R-:W-:Y:S02]  /*2f30*/  ISETP.GE.AND P4, PT, R9, RZ, PT ;  /* 0x000000ff0900720c */ /* 0x000fe40003f86270 */
[----:B------:R-:W-:Y:S01]  /*2f40*/  ISETP.GE.AND P2, PT, R4, RZ, PT ;  /* 0x000000ff0400720c */ /* 0x000fe20003f46270 */
[----:B------:R-:W-:Y:S01]  /*2f50*/  @P5 VIADD R21, R21, 0x1 ;  /* 0x0000000115155836 */ /* 0x000fe20000000000 */
[----:B------:R-:W-:Y:S01]  /*2f60*/  ISETP.NE.AND P5, PT, R0, RZ, PT ;  /* 0x000000ff0000720c */ /* 0x000fe20003fa5270 */
[----:B------:R-:W-:Y:S01]  /*2f70*/  @!P3 IMAD.MOV R19, RZ, RZ, -R19 ;  /* 0x000000ffff13b224 */ /* 0x000fe200078e0a13 */
[----:B------:R-:W-:-:S03]  /*2f80*/  LOP3.LUT R8, RZ, R0, RZ, 0x33, !PT ;  /* 0x00000000ff087212 */ /* 0x000fc600078e33ff */
[----:B------:R-:W-:Y:S02]  /*2f90*/  @!P1 IMAD.MOV R27, RZ, RZ, -R27 ;  /* 0x000000ffff1b9224 */ /* 0x000fe400078e0a1b */
[----:B------:R-:W-:Y:S02]  /*2fa0*/  @!P6 IMAD.MOV R21, RZ, RZ, -R21 ;  /* 0x000000ffff15e224 */ /* 0x000fe400078e0a15 */
[----:B------:R-:W-:Y:S02]  /*2fb0*/  @!P4 IADD3 R25, PT, PT, -R25, RZ, RZ ;  /* 0x000000ff1919c210 */ /* 0x000fe40007ffe1ff */
[----:B------:R-:W-:Y:S02]  /*2fc0*/  @!P2 IADD3 R23, PT, PT, -R23, RZ, RZ ;  /* 0x000000ff1717a210 */ /* 0x000fe40007ffe1ff */
[C---:B------:R-:W-:Y:S02]  /*2fd0*/  SEL R5, R8.reuse, R12, !P5 ;  /* 0x0000000c08057207 */ /* 0x040fe40006800000 */
[----:B------:R-:W-:-:S02]  /*2fe0*/  SEL R7, R8, R14, !P5 ;  /* 0x0000000e08077207 */ /* 0x000fc40006800000 */
[C---:B------:R-:W-:Y:S02]  /*2ff0*/  SEL R17, R8.reuse, R17, !P5 ;  /* 0x0000001108117207 */ /* 0x040fe40006800000 */
[C---:B------:R-:W-:Y:S02]  /*3000*/  SEL R19, R8.reuse, R19, !P5 ;  /* 0x0000001308137207 */ /* 0x040fe40006800000 */
[C---:B------:R-:W-:Y:S02]  /*3010*/  SEL R25, R8.reuse, R25, !P5 ;  /* 0x0000001908197207 */ /* 0x040fe40006800000 */
[C---:B------:R-:W-:Y:S02]  /*3020*/  SEL R27, R8.reuse, R27, !P5 ;  /* 0x0000001b081b7207 */ /* 0x040fe40006800000 */
[C---:B------:R-:W-:Y:S02]  /*3030*/  SEL R21, R8.reuse, R21, !P5 ;  /* 0x0000001508157207 */ /* 0x040fe40006800000 */
[----:B------:R-:W-:Y:S01]  /*3040*/  SEL R23, R8, R23, !P5 ;  /* 0x0000001708177207 */ /* 0x000fe20006800000 */
[----:B------:R4:W-:Y:S04]  /*3050*/  STG.E desc[UR12][R2.64], R5 ;  /* 0x0000000502007986 */ /* 0x0009e8000c10190c */
[----:B------:R4:W-:Y:S04]  /*3060*/  STG.E desc[UR12][R2.64+0x4], R7 ;  /* 0x0000040702007986 */ /* 0x0009e8000c10190c */
[----:B------:R4:W-:Y:S04]  /*3070*/  STG.E desc[UR12][R2.64+0x8], R17 ;  /* 0x0000081102007986 */ /* 0x0009e8000c10190c */
[----:B------:R4:W-:Y:S04]  /*3080*/  STG.E desc[UR12][R2.64+0xc], R19 ;  /* 0x00000c1302007986 */ /* 0x0009e8000c10190c */
[----:B------:R4:W-:Y:S04]  /*3090*/  STG.E desc[UR12][R2.64+0x10], R25 ;  /* 0x0000101902007986 */ /* 0x0009e8000c10190c */
[----:B------:R4:W-:Y:S04]  /*30a0*/  STG.E desc[UR12][R2.64+0x14], R27 ;  /* 0x0000141b02007986 */ /* 0x0009e8000c10190c */
[----:B------:R4:W-:Y:S04]  /*30b0*/  STG.E desc[UR12][R2.64+0x18], R21 ;  /* 0x0000181502007986 */ /* 0x0009e8000c10190c */
[----:B------:R4:W-:Y:S02]  /*30c0*/  STG.E desc[UR12][R2.64+0x1c], R23 ;  /* 0x00001c1702007986 */ /* 0x0009e4000c10190c */
.L_x_14:
[----:B------:R-:W-:Y:S05]  /*30d0*/  @!P0 EXIT ;  /* 0x000000000000894d */ /* 0x000fea0003800000 */
[----:B------:R-:W-:Y:S02]  /*30e0*/  UISETP.GE.U32.AND UP0, UPT, UR5, 0x4, UPT ;  /* 0x000000040500788c */ /* 0x000fe4000bf06070 */
[----:B------:R-:W-:-:S06]  /*30f0*/  ULOP3.LUT UR4, UR4, 0x3, URZ, 0xc0, !UPT ;  /* 0x0000000304047892 */ /* 0x000fcc000f8ec0ff */
[----:B------:R-:W-:Y:S01]  /*3100*/  ISETP.NE.AND P0, PT, RZ, UR4, PT ;  /* 0x00000004ff007c0c */ /* 0x000fe2000bf05270 */
[----:B------:R-:W-:-:S12]  /*3110*/  BRA.U !UP0, `(.L_x_15) ;  /* 0x0000000508247547 */ /* 0x000fd8000b800000 */
[----:B--234-:R-:W2:Y:S02]  /*3120*/  LDC.64 R2, c[0x0][0x388] ;  /* 0x0000e200ff027b82 */ /* 0x01cea40000000a00 */
[----:B--2---:R-:W-:-:S05]  /*3130*/  IMAD.WIDE.U32 R2, R6, 0x4, R2 ;  /* 0x0000000406027825 */ /* 0x004fca00078e0002 */
[----:B01----:R-:W2:Y:S04]  /*3140*/  LDG.E R11, desc[UR12][R2.64] ;  /* 0x0000000c020b7981 */ /* 0x003ea8000c1e1900 */
[----:B------:R-:W3:Y:S04]  /*3150*/  LDG.E R9, desc[UR12][R2.64+0x4] ;  /* 0x0000040c02097981 */ /* 0x000ee8000c1e1900 */
[----:B------:R-:W4:Y:S04]  /*3160*/  LDG.E R7, desc[UR12][R2.64+0x8] ;  /* 0x0000080c02077981 */ /* 0x000f28000c1e1900 */
[----:B------:R-:W5:Y:S01]  /*3170*/  LDG.E R5, desc[UR12][R2.64+0xc] ;  /* 0x00000c0c02057981 */ /* 0x000f62000c1e1900 */
[-C--:B------:R-:W-:Y:S01]  /*3180*/  IABS R4, R0.reuse ;  /* 0x0000000000047213 */ /* 0x080fe20000000000 */
[----:B------:R-:W-:Y:S01]  /*3190*/  VIADD R6, R6, 0x4 ;  /* 0x0000000406067836 */ /* 0x000fe20000000000 */
[----:B------:R-:W-:-:S02]  /*31a0*/  IABS R16, R0 ;  /* 0x0000000000107213 */ /* 0x000fc40000000000 */
[----:B------:R-:W0:Y:S03]  /*31b0*/  I2F.RP R8, R4 ;  /* 0x0000000400087306 */ /* 0x000e260000209400 */
[----:B------:R-:W-:-:S05]  /*31c0*/  IMAD.MOV R16, RZ, RZ, -R16 ;  /* 0x000000ffff107224 */ /* 0x000fca00078e0a10 */
[----:B0-----:R-:W0:Y:S02]  /*31d0*/  MUFU.RCP R8, R8 ;  /* 0x0000000800087308 */ /* 0x001e240000001000 */
[----:B0-----:R-:W-:-:S06]  /*31e0*/  VIADD R12, R8, 0xffffffe ;  /* 0x0ffffffe080c7836 */ /* 0x001fcc0000000000 */
[----:B------:R0:W1:Y:S02]  /*31f0*/  F2I.FTZ.U32.TRUNC.NTZ R13, R12 ;  /* 0x0000000c000d7305 */ /* 0x000064000021f000 */
[----:B0-----:R-:W-:Y:S01]  /*3200*/  IMAD.MOV.U32 R12, RZ, RZ, RZ ;  /* 0x000000ffff0c7224 */ /* 0x001fe200078e00ff */
[----:B-1----:R-:W-:-:S05]  /*3210*/  IADD3 R15, PT, PT, RZ, -R13, RZ ;  /* 0x8000000dff0f7210 */ /* 0x002fca0007ffe0ff */
[----:B------:R-:W-:-:S04]  /*3220*/  IMAD R15, R15, R4, RZ ;  /* 0x000000040f0f7224 */ /* 0x000fc800078e02ff */
[----:B------:R-:W-:Y:S01]  /*3230*/  IMAD.HI.U32 R14, R13, R15, R12 ;  /* 0x0000000f0d0e7227 */ /* 0x000fe200078e000c */
[----:B--2---:R-:W-:Y:S02]  /*3240*/  IABS R10, R11 ;  /* 0x0000000b000a7213 */ /* 0x004fe40000000000 */
[----:B------:R-:W-:Y:S02]  /*3250*/  LOP3.LUT R11, R11, R0, RZ, 0x3c, !PT ;  /* 0x000000000b0b7212 */ /* 0x000fe400078e3cff */
[----:B------:R-:W-:Y:S02]  /*3260*/  MOV R13, R10 ;  /* 0x0000000a000d7202 */ /* 0x000fe40000000f00 */
[----:B---3--:R-:W-:Y:S02]  /*3270*/  IABS R15, R9 ;  /* 0x00000009000f7213 */ /* 0x008fe40000000000 */
[----:B----4-:R-:W-:Y:S01]  /*3280*/  IABS R17, R7 ;  /* 0x0000000700117213 */ /* 0x010fe20000000000 */
[----:B------:R-:W-:Y:S01]  /*3290*/  IMAD.HI.U32 R8, R14, R13, RZ ;  /* 0x0000000d0e087227 */ /* 0x000fe200078e00ff */
[----:B------:R-:W-:-:S02]  /*32a0*/  LOP3.LUT R9, R9, R0, RZ, 0x3c, !PT ;  /* 0x0000000009097212 */ /* 0x000fc400078e3cff */
[----:B-----5:R-:W-:Y:S01]  /*32b0*/  IABS R19, R5 ;  /* 0x0000000500137213 */ /* 0x020fe20000000000 */
[C---:B------:R-:W-:Y:S01]  /*32c0*/  IMAD.HI.U32 R10, R14.reuse, R15, RZ ;  /* 0x0000000f0e0a7227 */ /* 0x040fe200078e00ff */
[-C--:B------:R-:W-:Y:S02]  /*32d0*/  LOP3.LUT R7, R7, R0.reuse, RZ, 0x3c, !PT ;  /* 0x0000000007077212 */ /* 0x080fe400078e3cff */
[----:B------:R-:W-:Y:S01]  /*32e0*/  LOP3.LUT R5, R5, R0, RZ, 0x3c, !PT ;  /* 0x0000000005057212 */ /* 0x000fe200078e3cff */
[----:B------:R-:W-:-:S04]  /*32f0*/  IMAD.HI.U32 R12, R14, R17, RZ ;  /* 0x000000110e0c7227 */ /* 0x000fc800078e00ff */
[-C--:B------:R-:W-:Y:S02]  /*3300*/  IMAD R13, R8, R16.reuse, R13 ;  /* 0x00000010080d7224 */ /* 0x080fe400078e020d */
[-C--:B------:R-:W-:Y:S02]  /*3310*/  IMAD R15, R10, R16.reuse, R15 ;  /* 0x000000100a0f7224 */ /* 0x080fe400078e020f */
[-C--:B------:R-:W-:Y:S01]  /*3320*/  IMAD R17, R12, R16.reuse, R17 ;  /* 0x000000100c117224 */ /* 0x080fe200078e0211 */
[----:B------:R-:W-:Y:S01]  /*3330*/  ISETP.GT.U32.AND P4, PT, R4, R13, PT ;  /* 0x0000000d0400720c */ /* 0x000fe20003f84070 */
[----:B------:R-:W-:Y:S01]  /*3340*/  IMAD.HI.U32 R14, R14, R19, RZ ;  /* 0x000000130e0e7227 */ /* 0x000fe200078e00ff */
[C---:B------:R-:W-:Y:S02]  /*3350*/  ISETP.GT.U32.AND P6, PT, R4.reuse, R15, PT ;  /* 0x0000000f0400720c */ /* 0x040fe40003fc4070 */
[----:B------:R-:W-:Y:S01]  /*3360*/  ISETP.GT.U32.AND P1, PT, R4, R17, PT ;  /* 0x000000110400720c */ /* 0x000fe20003f24070 */
[----:B------:R-:W-:-:S05]  /*3370*/  IMAD R19, R14, R16, R19 ;  /* 0x000000100e137224 */ /* 0x000fca00078e0213 */
[----:B------:R-:W-:-:S03]  /*3380*/  ISETP.GT.U32.AND P2, PT, R4, R19, PT ;  /* 0x000000130400720c */ /* 0x000fc60003f44070 */
[--C-:B------:R-:W-:Y:S02]  /*3390*/  @!P4 IMAD.IADD R13, R13, 0x1, -R4.reuse ;  /* 0x000000010d0dc824 */ /* 0x100fe400078e0a04 */
[--C-:B------:R-:W-:Y:S02]  /*33a0*/  @!P6 IMAD.IADD R15, R15, 0x1, -R4.reuse ;  /* 0x000000010f0fe824 */ /* 0x100fe400078e0a04 */
[-C--:B------:R-:W-:Y:S01]  /*33b0*/  @!P1 IADD3 R17, PT, PT, R17, -R4.reuse, RZ ;  /* 0x8000000411119210 */ /* 0x080fe20007ffe0ff */
[----:B------:R-:W-:Y:S01]  /*33c0*/  @!P4 VIADD R8, R8, 0x1 ;  /* 0x000000010808c836 */ /* 0x000fe20000000000 */
[-C--:B------:R-:W-:Y:S01]  /*33d0*/  ISETP.GE.U32.AND P5, PT, R13, R4.reuse, PT ;  /* 0x000000040d00720c */ /* 0x080fe20003fa6070 */
[----:B------:R-:W-:Y:S01]  /*33e0*/  @!P6 VIADD R10, R10, 0x1 ;  /* 0x000000010a0ae836 */ /* 0x000fe20000000000 */
[-C--:B------:R-:W-:Y:S01]  /*33f0*/  ISETP.GE.U32.AND P3, PT, R15, R4.reuse, PT ;  /* 0x000000040f00720c */ /* 0x080fe20003f66070 */
[----:B------:R-:W-:Y:S01]  /*3400*/  @!P1 VIADD R12, R12, 0x1 ;  /* 0x000000010c0c9836 */ /* 0x000fe20000000000 */
[----:B------:R-:W-:Y:S01]  /*3410*/  ISETP.GE.U32.AND P4, PT, R17, R4, PT ;  /* 0x000000041100720c */ /* 0x000fe20003f86070 */
[----:B------:R-:W-:Y:S01]  /*3420*/  @!P2 IMAD.IADD R19, R19, 0x1, -R4 ;  /* 0x000000011313a824 */ /* 0x000fe200078e0a04 */
[----:B------:R-:W-:Y:S01]  /*3430*/  ISETP.GE.AND P1, PT, R7, RZ, PT ;  /* 0x000000ff0700720c */ /* 0x000fe20003f26270 */
[----:B------:R-:W-:Y:S01]  /*3440*/  @!P2 VIADD R14, R14, 0x1 ;  /* 0x000000010e0ea836 */ /* 0x000fe20000000000 */
[----:B------:R-:W-:-:S02]  /*3450*/  ISETP.NE.AND P2, PT, R0, RZ, PT ;  /* 0x000000ff0000720c */ /* 0x000fc40003f45270 */
[----:B------:R-:W-:-:S03]  /*3460*/  ISETP.GE.U32.AND P6, PT, R19, R4, PT ;  /* 0x000000041300720c */ /* 0x000fc60003fc6070 */
[----:B------:R-:W-:Y:S02]  /*3470*/  @P5 IADD3 R8, PT, PT, R8, 0x1, RZ ;  /* 0x0000000108085810 */ /* 0x000fe40007ffe0ff */
[----:B------:R-:W-:Y:S02]  /*3480*/  @P3 IADD3 R10, PT, PT, R10, 0x1, RZ ;  /* 0x000000010a0a3810 */ /* 0x000fe40007ffe0ff */
[----:B------:R-:W-:Y:S01]  /*3490*/  ISETP.GE.AND P5, PT, R11, RZ, PT ;  /* 0x000000ff0b00720c */ /* 0x000fe20003fa6270 */
[----:B------:R-:W-:Y:S01]  /*34a0*/  @P4 VIADD R12, R12, 0x1 ;  /* 0x000000010c0c4836 */ /* 0x000fe20000000000 */
[----:B------:R-:W-:Y:S02]  /*34b0*/  ISETP.GE.AND P3, PT, R9, RZ, PT ;  /* 0x000000ff0900720c */ /* 0x000fe40003f66270 */
[----:B------:R-:W-:Y:S02]  /*34c0*/  ISETP.GE.AND P4, PT, R5, RZ, PT ;  /* 0x000000ff0500720c */ /* 0x000fe40003f86270 */
[----:B------:R-:W-:-:S02]  /*34d0*/  @P6 IADD3 R14, PT, PT, R14, 0x1, RZ ;  /* 0x000000010e0e6810 */ /* 0x000fc40007ffe0ff */
[----:B------:R-:W-:Y:S02]  /*34e0*/  LOP3.LUT R11, RZ, R0, RZ, 0x33, !PT ;  /* 0x00000000ff0b7212 */ /* 0x000fe400078e33ff */
[----:B------:R-:W-:-:S03]  /*34f0*/  @!P1 IADD3 R12, PT, PT, -R12, RZ, RZ ;  /* 0x000000ff0c0c9210 */ /* 0x000fc60007ffe1ff */
[----:B------:R-:W-:Y:S01]  /*3500*/  @!P5 IMAD.MOV R8, RZ, RZ, -R8 ;  /* 0x000000ffff08d224 */ /* 0x000fe200078e0a08 */
[C---:B------:R-:W-:Y:S01]  /*3510*/  SEL R9, R11.reuse, R12, !P2 ;  /* 0x0000000c0b097207 */ /* 0x040fe20005000000 */
[----:B------:R-:W-:Y:S02]  /*3520*/  @!P3 IMAD.MOV R10, RZ, RZ, -R10 ;  /* 0x000000ffff0ab224 */ /* 0x000fe400078e0a0a */
[----:B------:R-:W-:Y:S01]  /*3530*/  @!P4 IMAD.MOV R14, RZ, RZ, -R14 ;  /* 0x000000ffff0ec224 */ /* 0x000fe200078e0a0e */
[C---:B------:R-:W-:Y:S01]  /*3540*/  SEL R5, R11.reuse, R8, !P2 ;  /* 0x000000080b057207 */ /* 0x040fe20005000000 */
[----:B------:R0:W-:Y:S01]  /*3550*/  STG.E desc[UR12][R2.64+0x8], R9 ;  /* 0x0000080902007986 */ /* 0x0001e2000c10190c */
[C---:B------:R-:W-:Y:S02]  /*3560*/  SEL R7, R11.reuse, R10, !P2 ;  /* 0x0000000a0b077207 */ /* 0x040fe40005000000 */
[----:B------:R-:W-:Y:S01]  /*3570*/  SEL R11, R11, R14, !P2 ;  /* 0x0000000e0b0b7207 */ /* 0x000fe20005000000 */
[----:B------:R0:W-:Y:S04]  /*3580*/  STG.E desc[UR12][R2.64], R5 ;  /* 0x0000000502007986 */ /* 0x0001e8000c10190c */
[----:B------:R0:W-:Y:S04]  /*3590*/  STG.E desc[UR12][R2.64+0x4], R7 ;  /* 0x0000040702007986 */ /* 0x0001e8000c10190c */
[----:B------:R0:W-:Y:S02]  /*35a0*/  STG.E desc[UR12][R2.64+0xc], R11 ;  /* 0x00000c0b02007986 */ /* 0x0001e4000c10190c */
.L_x_15:
[----:B------:R-:W-:Y:S05]  /*35b0*/  @!P0 EXIT ;  /* 0x000000000000894d */ /* 0x000fea0003800000 */
[----:B01----:R-:W-:Y:S01]  /*35c0*/  IABS R4, R0 ;  /* 0x0000000000047213 */ /* 0x003fe20000000000 */
[----:B--234-:R-:W0:Y:S01]  /*35d0*/  LDC.64 R2, c[0x0][0x388] ;  /* 0x0000e200ff027b82 */ /* 0x01ce220000000a00 */
[----:B------:R-:W-:Y:S01]  /*35e0*/  ISETP.NE.AND P3, PT, R0, RZ, PT ;  /* 0x000000ff0000720c */ /* 0x000fe20003f65270 */
[----:B------:R-:W-:Y:S01]  /*35f0*/  UIADD3 UR4, UPT, UPT, -UR4, URZ, URZ ;  /* 0x000000ff04047290 */ /* 0x000fe2000fffe1ff */
[----:B------:R-:W1:Y:S08]  /*3600*/  I2F.RP R5, R4 ;  /* 0x0000000400057306 */ /* 0x000e700000209400 */
[----:B-1----:R-:W1:Y:S01]  /*3610*/  MUFU.RCP R5, R5 ;  /* 0x0000000500057308 */ /* 0x002e620000001000 */
[----:B0-----:R-:W-:Y:S01]  /*3620*/  IMAD.WIDE.U32 R6, R6, 0x4, R2 ;  /* 0x0000000406067825 */ /* 0x001fe200078e0002 */
[----:B-1----:R-:W-:-:S06]  /*3630*/  IADD3 R8, PT, PT, R5, 0xffffffe, RZ ;  /* 0x0ffffffe05087810 */ /* 0x002fcc0007ffe0ff */
[----:B------:R0:W1:Y:S02]  /*3640*/  F2I.FTZ.U32.TRUNC.NTZ R9, R8 ;  /* 0x0000000800097305 */ /* 0x000064000021f000 */
[----:B0-----:R-:W-:Y:S02]  /*3650*/  IMAD.MOV.U32 R8, RZ, RZ, RZ ;  /* 0x000000ffff087224 */ /* 0x001fe400078e00ff */
[----:B-1----:R-:W-:-:S04]  /*3660*/  IMAD.MOV R11, RZ, RZ, -R9 ;  /* 0x000000ffff0b7224 */ /* 0x002fc800078e0a09 */
[----:B------:R-:W-:-:S04]  /*3670*/  IMAD R3, R11, R4, RZ ;  /* 0x000000040b037224 */ /* 0x000fc800078e02ff */
[----:B------:R-:W-:Y:S01]  /*3680*/  IMAD.HI.U32 R10, R9, R3, R8 ;  /* 0x00000003090a7227 */ /* 0x000fe200078e0008 */
[----:B------:R-:W-:-:S07]  /*3690*/  LOP3.LUT R9, RZ, R0, RZ, 0x33, !PT ;  /* 0x00000000ff097212 */ /* 0x000fce00078e33ff */
.L_x_16:
[----:B0-----:R-:W-:Y:S01]  /*36a0*/  MOV R2, R6 ;  /* 0x0000000600027202 */ /* 0x001fe20000000f00 */
[----:B------:R-:W-:-:S05]  /*36b0*/  IMAD.MOV.U32 R3, RZ, RZ, R7 ;  /* 0x000000ffff037224 */ /* 0x000fca00078e0007 */
[----:B------:R-:W2:Y:S01]  /*36c0*/  LDG.E R5, desc[UR12][R2.64] ;  /* 0x0000000c02057981 */ /* 0x000ea2000c1e1900 */
[----:B------:R-:W-:Y:S01]  /*36d0*/  IABS R6, R0 ;  /* 0x0000000000067213 */ /* 0x000fe20000000000 */
[----:B------:R-:W-:-:S04]  /*36e0*/  UIADD3 UR4, UPT, UPT, UR4, 0x1, URZ ;  /* 0x0000000104047890 */ /* 0x000fc8000fffe0ff */
[----:B------:R-:W-:Y:S01]  /*36f0*/  IMAD.MOV R8, RZ, RZ, -R6 ;  /* 0x000000ffff087224 */ /* 0x000fe200078e0a06 */
[----:B------:R-:W-:Y:S01]  /*3700*/  UISETP.NE.AND UP0, UPT, UR4, URZ, UPT ;  /* 0x000000ff0400728c */ /* 0x000fe2000bf05270 */
[----:B--2---:R-:W-:Y:S02]  /*3710*/  IABS R7, R5 ;  /* 0x0000000500077213 */ /* 0x004fe40000000000 */
[----:B------:R-:W-:-:S03]  /*3720*/  LOP3.LUT R5, R5, R0, RZ, 0x3c, !PT ;  /* 0x0000000005057212 */ /* 0x000fc600078e3cff */
[----:B------:R-:W-:Y:S01]  /*3730*/  IMAD.HI.U32 R6, R10, R7, RZ ;  /* 0x000000070a067227 */ /* 0x000fe200078e00ff */
[----:B------:R-:W-:-:S03]  /*3740*/  ISETP.GE.AND P2, PT, R5, RZ, PT ;  /* 0x000000ff0500720c */ /* 0x000fc60003f46270 */
[----:B------:R-:W-:Y:S01]  /*3750*/  IMAD R7, R6, R8, R7 ;  /* 0x0000000806077224 */ /* 0x000fe200078e0207 */
[----:B------:R-:W-:-:S04]  /*3760*/  IABS R8, R0 ;  /* 0x0000000000087213 */ /* 0x000fc80000000000 */
[----:B------:R-:W-:-:S13]  /*3770*/  ISETP.GT.U32.AND P1, PT, R4, R7, PT ;  /* 0x000000070400720c */ /* 0x000fda0003f24070 */
[----:B------:R-:W-:Y:S01]  /*3780*/  @!P1 IADD3 R7, PT, PT, R7, -R8, RZ ;  /* 0x8000000807079210 */ /* 0x000fe20007ffe0ff */
[----:B------:R-:W-:-:S03]  /*3790*/  @!P1 VIADD R6, R6, 0x1 ;  /* 0x0000000106069836 */ /* 0x000fc60000000000 */
[----:B------:R-:W-:-:S13]  /*37a0*/  ISETP.GE.U32.AND P0, PT, R7, R4, PT ;  /* 0x000000040700720c */ /* 0x000fda0003f06070 */
[----:B------:R-:W-:-:S05]  /*37b0*/  @P0 VIADD R6, R6, 0x1 ;  /* 0x0000000106060836 */ /* 0x000fca0000000000 */
[----:B------:R-:W-:-:S04]  /*37c0*/  @!P2 IADD3 R6, PT, PT, -R6, RZ, RZ ;  /* 0x000000ff0606a210 */ /* 0x000fc80007ffe1ff */
[----:B------:R-:W-:Y:S02]  /*37d0*/  SEL R5, R9, R6, !P3 ;  /* 0x0000000609057207 */ /* 0x000fe40005800000 */
[----:B------:R-:W-:-:S03]  /*37e0*/  IADD3 R6, P0, PT, R2, 0x4, RZ ;  /* 0x0000000402067810 */ /* 0x000fc60007f1e0ff */
[----:B------:R0:W-:Y:S02]  /*37f0*/  STG.E desc[UR12][R2.64], R5 ;  /* 0x0000000502007986 */ /* 0x0001e4000c10190c */
[----:B------:R-:W-:Y:S01]  /*3800*/  IMAD.X R7, RZ, RZ, R3, P0 ;  /* 0x000000ffff077224 */ /* 0x000fe200000e0603 */
[----:B------:R-:W-:Y:S07]  /*3810*/  BRA.U UP0, `(.L_x_16) ;  /* 0xfffffffd00a07547 */ /* 0x000fee000b83ffff */
[----:B------:R-:W-:Y:S05]  /*3820*/  EXIT ;  /* 0x000000000000794d */ /* 0x000fea0003800000 */
.L_x_17:
        /* <DEDUP_REMOVED lines=13> */
.L_x_19:


//--------------------- .nv.shared.reserved.0     --------------------------
	.section	.nv.shared.reserved.0,"aw",@nobits
	.weak		__nv_reservedSMEM_offset_0_alias
	.size		__nv_reservedSMEM_offset_0_alias, 0, 64
	.other		__nv_reservedSMEM_offset_0_alias,@"STO_CUDA_RESERVED_SHARED STV_DEFAULT"
__nv_reservedSMEM_offset_0_alias:
	.zero		0
	.zero		64


//--------------------- .nv.constant0._Z20cuda_matrix_multiplyPiS_S_iii --------------------------
	.section	.nv.constant0._Z20cuda_matrix_multiplyPiS_S_iii,"a",@progbits
	.sectionflags	@""
	.align	4
.nv.constant0._Z20cuda_matrix_multiplyPiS_S_iii:
	.zero		932


//--------------------- .nv.constant0._Z14softmax_kernelPiS_i --------------------------
	.section	.nv.constant0._Z14softmax_kernelPiS_i,"a",@progbits
	.sectionflags	@""
	.align	4
.nv.constant0._Z14softmax_kernelPiS_i:
	.zero		916


//--------------------- SYMBOLS --------------------------

	.type		.nv.reservedSmem.offset0,@object
	.size		.nv.reservedSmem.offset0,0x4
